def matmul_kernel(
    a_ptr,
    b_ptr,
    c_ptr,
    M,
    N,
    K,
    stride_am,
    stride_ak,
    stride_bk,
    stride_bn,
    stride_cm,
    stride_cn,
    BLOCK_M: tl.constexpr,
    BLOCK_N: tl.constexpr,
    BLOCK_K: tl.constexpr,
    GROUP_M: tl.constexpr,
):
    pid = tl.program_id(axis=0)
    num_pid_m = tl.cdiv(M, BLOCK_M)
    num_pid_n = tl.cdiv(N, BLOCK_N)
    num_pid_in_group = GROUP_M * num_pid_n
    group_id = pid // num_pid_in_group
    first_pid_m = group_id * GROUP_M
    group_size_m = min(num_pid_m - first_pid_m, GROUP_M)
    pid_m = first_pid_m + ((pid % num_pid_in_group) % group_size_m)
    pid_n = (pid % num_pid_in_group) // group_size_m

    offs_am = (pid_m * BLOCK_M + tl.arange(0, BLOCK_M)) % M
    offs_bn = (pid_n * BLOCK_N + tl.arange(0, BLOCK_N)) % N
    offs_k = tl.arange(0, BLOCK_K)
    a_ptrs = a_ptr + offs_am[:, None] * stride_am + offs_k[None, :] * stride_ak
    b_ptrs = b_ptr + offs_k[:, None] * stride_bk + offs_bn[None, :] * stride_bn

    acc = tl.zeros((BLOCK_M, BLOCK_N), dtype=tl.float32)
    for kk in range(0, tl.cdiv(K, BLOCK_K)):
        a = tl.load(a_ptrs, mask=offs_k[None, :] < K - kk * BLOCK_K, other=0.0)
        b = tl.load(b_ptrs, mask=offs_k[:, None] < K - kk * BLOCK_K, other=0.0)
        acc = tl.dot(a, b, acc)
        a_ptrs += BLOCK_K * stride_ak
        b_ptrs += BLOCK_K * stride_bk

    c = acc.to(c_ptr.dtype.element_ty)
    offs_cm = pid_m * BLOCK_M + tl.arange(0, BLOCK_M)
    offs_cn = pid_n * BLOCK_N + tl.arange(0, BLOCK_N)
    c_ptrs = c_ptr + offs_cm[:, None] * stride_cm + offs_cn[None, :] * stride_cn
    mask = (offs_cm[:, None] < M) & (offs_cn[None, :] < N)
    tl.store(c_ptrs, c, mask=mask)

# config = {"BLOCK_K": 128, "BLOCK_M": 64, "BLOCK_N": 64, "GROUP_M": 8, "arch": "sm_100", "dtype": "fp16", "num_ctas": 1, "num_stages": 3, "num_warps": 16}
# arch = sm_100


// ===== COMPILED SASS (sm_100a) =====

	.target	sm_100a

	.elftype	@"ET_EXEC"


//--------------------- .note.nv.tkinfo           --------------------------
	.section	.note.nv.tkinfo,"",@"SHT_NOTE"
	.sectionflags	@"SHF_NOTE_NV_TKINFO"
	.tkinfo
        /*0018*/ 	.word	0x00000081
        /*0030*/ 	.string	""
        /*0030*/ 	.string	"ptxas-blackwell"
        /*0030*/ 	.string	"Cuda compilation tools, release 12.9, V12.9.86"
        /*0030*/ 	.string	"Build cuda_12.9.r12.9/compiler.36037853_0"
        /*0030*/ 	.string	"-v  -suppress-debug-info  -lineinfo  -arch sm_100a "



//--------------------- .note.nv.cuver            --------------------------
	.section	.note.nv.cuver,"",@"SHT_NOTE"
	.sectionflags	@"SHF_NOTE_NV_CUVER"
        /*0018*/ 	.short	0x0001
        /*001a*/ 	.short	0x0064
        /*001c*/ 	.short	0x0001
        /*001e*/ 	.short	0x0000
        /*0020*/ 	.short	0x0001
        /*0022*/ 	.short	0x0000


//--------------------- .nv.info                  --------------------------
	.section	.nv.info,"",@"SHT_CUDA_INFO"
	.align	4


	//----- nvinfo : EIATTR_REGCOUNT
	.align		4
        /*0000*/ 	.byte	0x04, 0x2f
        /*0002*/ 	.short	(.L_1 - .L_0)
	.align		4
.L_0:
        /*0004*/ 	.word	index@(matmul_kernel)
        /*0008*/ 	.word	0x00000080


	//----- nvinfo : EIATTR_FRAME_SIZE
	.align		4
.L_1:
        /*000c*/ 	.byte	0x04, 0x11
        /*000e*/ 	.short	(.L_3 - .L_2)
	.align		4
.L_2:
        /*0010*/ 	.word	index@(matmul_kernel)
        /*0014*/ 	.word	0x00000000


	//----- nvinfo : EIATTR_MIN_STACK_SIZE
	.align		4
.L_3:
        /*0018*/ 	.byte	0x04, 0x12
        /*001a*/ 	.short	(.L_5 - .L_4)
	.align		4
.L_4:
        /*001c*/ 	.word	index@(matmul_kernel)
        /*0020*/ 	.word	0x00000000
.L_5:


//--------------------- .nv.info.matmul_kernel    --------------------------
	.section	.nv.info.matmul_kernel,"",@"SHT_CUDA_INFO"
	.sectionflags	@""
	.align	4


	//----- nvinfo : EIATTR_CUDA_API_VERSION
	.align		4
        /*0000*/ 	.byte	0x04, 0x37
        /*0002*/ 	.short	(.L_7 - .L_6)
.L_6:
        /*0004*/ 	.word	0x00000081


	//----- nvinfo : EIATTR_KPARAM_INFO
	.align		4
.L_7:
        /*0008*/ 	.byte	0x04, 0x17
        /*000a*/ 	.short	(.L_9 - .L_8)
.L_8:
        /*000c*/ 	.word	0x00000000
        /*0010*/ 	.short	0x000d
        /*0012*/ 	.short	0x0048
        /*0014*/ 	.byte	0x00, 0xf4, 0x21, 0x00


	//----- nvinfo : EIATTR_KPARAM_INFO
	.align		4
.L_9:
        /*0018*/ 	.byte	0x04, 0x17
        /*001a*/ 	.short	(.L_11 - .L_10)
.L_10:
        /*001c*/ 	.word	0x00000000
        /*0020*/ 	.short	0x000c
        /*0022*/ 	.short	0x0040
        /*0024*/ 	.byte	0x00, 0xf4, 0x21, 0x00


	//----- nvinfo : EIATTR_KPARAM_INFO
	.align		4
.L_11:
        /*0028*/ 	.byte	0x04, 0x17
        /*002a*/ 	.short	(.L_13 - .L_12)
.L_12:
        /*002c*/ 	.word	0x00000000
        /*0030*/ 	.short	0x000b
        /*0032*/ 	.short	0x0038
        /*0034*/ 	.byte	0x00, 0xf0, 0x11, 0x00


	//----- nvinfo : EIATTR_KPARAM_INFO
	.align		4
.L_13:
        /*0038*/ 	.byte	0x04, 0x17
        /*003a*/ 	.short	(.L_15 - .L_14)
.L_14:
        /*003c*/ 	.word	0x00000000
        /*0040*/ 	.short	0x000a
        /*0042*/ 	.short	0x0034
        /*0044*/ 	.byte	0x00, 0xf0, 0x11, 0x00


	//----- nvinfo : EIATTR_KPARAM_INFO
	.align		4
.L_15:
        /*0048*/ 	.byte	0x04, 0x17
        /*004a*/ 	.short	(.L_17 - .L_16)
.L_16:
        /*004c*/ 	.word	0x00000000
        /*0050*/ 	.short	0x0009
        /*0052*/ 	.short	0x0030
        /*0054*/ 	.byte	0x00, 0xf0, 0x11, 0x00


	//----- nvinfo : EIATTR_KPARAM_INFO
	.align		4
.L_17:
        /*0058*/ 	.byte	0x04, 0x17
        /*005a*/ 	.short	(.L_19 - .L_18)
.L_18:
        /*005c*/ 	.word	0x00000000
        /*0060*/ 	.short	0x0008
        /*0062*/ 	.short	0x002c
        /*0064*/ 	.byte	0x00, 0xf0, 0x11, 0x00


	//----- nvinfo : EIATTR_KPARAM_INFO
	.align		4
.L_19:
        /*0068*/ 	.byte	0x04, 0x17
        /*006a*/ 	.short	(.L_21 - .L_20)
.L_20:
        /*006c*/ 	.word	0x00000000
        /*0070*/ 	.short	0x0007
        /*0072*/ 	.short	0x0028
        /*0074*/ 	.byte	0x00, 0xf0, 0x11, 0x00


	//----- nvinfo : EIATTR_KPARAM_INFO
	.align		4
.L_21:
        /*0078*/ 	.byte	0x04, 0x17
        /*007a*/ 	.short	(.L_23 - .L_22)
.L_22:
        /*007c*/ 	.word	0x00000000
        /*0080*/ 	.short	0x0006
        /*0082*/ 	.short	0x0024
        /*0084*/ 	.byte	0x00, 0xf0, 0x11, 0x00


	//----- nvinfo : EIATTR_KPARAM_INFO
	.align		4
.L_23:
        /*0088*/ 	.byte	0x04, 0x17
        /*008a*/ 	.short	(.L_25 - .L_24)
.L_24:
        /*008c*/ 	.word	0x00000000
        /*0090*/ 	.short	0x0005
        /*0092*/ 	.short	0x0020
        /*0094*/ 	.byte	0x00, 0xf0, 0x11, 0x00


	//----- nvinfo : EIATTR_KPARAM_INFO
	.align		4
.L_25:
        /*0098*/ 	.byte	0x04, 0x17
        /*009a*/ 	.short	(.L_27 - .L_26)
.L_26:
        /*009c*/ 	.word	0x00000000
        /*00a0*/ 	.short	0x0004
        /*00a2*/ 	.short	0x001c
        /*00a4*/ 	.byte	0x00, 0xf0, 0x11, 0x00


	//----- nvinfo : EIATTR_KPARAM_INFO
	.align		4
.L_27:
        /*00a8*/ 	.byte	0x04, 0x17
        /*00aa*/ 	.short	(.L_29 - .L_28)
.L_28:
        /*00ac*/ 	.word	0x00000000
        /*00b0*/ 	.short	0x0003
        /*00b2*/ 	.short	0x0018
        /*00b4*/ 	.byte	0x00, 0xf0, 0x11, 0x00


	//----- nvinfo : EIATTR_KPARAM_INFO
	.align		4
.L_29:
        /*00b8*/ 	.byte	0x04, 0x17
        /*00ba*/ 	.short	(.L_31 - .L_30)
.L_30:
        /*00bc*/ 	.word	0x00000000
        /*00c0*/ 	.short	0x0002
        /*00c2*/ 	.short	0x0010
        /*00c4*/ 	.byte	0x00, 0xf4, 0x21, 0x00


	//----- nvinfo : EIATTR_KPARAM_INFO
	.align		4
.L_31:
        /*00c8*/ 	.byte	0x04, 0x17
        /*00ca*/ 	.short	(.L_33 - .L_32)
.L_32:
        /*00cc*/ 	.word	0x00000000
        /*00d0*/ 	.short	0x0001
        /*00d2*/ 	.short	0x0008
        /*00d4*/ 	.byte	0x00, 0xf4, 0x21, 0x00


	//----- nvinfo : EIATTR_KPARAM_INFO
	.align		4
.L_33:
        /*00d8*/ 	.byte	0x04, 0x17
        /*00da*/ 	.short	(.L_35 - .L_34)
.L_34:
        /*00dc*/ 	.word	0x00000000
        /*00e0*/ 	.short	0x0000
        /*00e2*/ 	.short	0x0000
        /*00e4*/ 	.byte	0x00, 0xf4, 0x21, 0x00


	//----- nvinfo : EIATTR_SPARSE_MMA_MASK
	.align		4
.L_35:
        /*00e8*/ 	.byte	0x03, 0x50
        /*00ea*/ 	.short	0x0000


	//----- nvinfo : EIATTR_MAXREG_COUNT
	.align		4
        /*00ec*/ 	.byte	0x03, 0x1b
        /*00ee*/ 	.short	0x0080


	//----- nvinfo : EIATTR_NUM_BARRIERS
	.align		4
        /*00f0*/ 	.byte	0x02, 0x4c
        /*00f2*/ 	.byte	0x01
	.zero		1


	//----- nvinfo : EIATTR_VRC_CTA_INIT_COUNT
	.align		4
        /*00f4*/ 	.byte	0x02, 0x4a
	.zero		1
	.zero		1


	//----- nvinfo : EIATTR_EXIT_INSTR_OFFSETS
	.align		4
        /*00f8*/ 	.byte	0x04, 0x1c
        /*00fa*/ 	.short	(.L_37 - .L_36)


	//   ....[0]....
.L_36:
        /*00fc*/ 	.word	0x00002dc0


	//   ....[1]....
        /*0100*/ 	.word	0x00002df0


	//----- nvinfo : EIATTR_REQNTID
	.align		4
.L_37:
        /*0104*/ 	.byte	0x04, 0x10
        /*0106*/ 	.short	(.L_39 - .L_38)
.L_38:
        /*0108*/ 	.word	0x00000200
        /*010c*/ 	.word	0x00000001
        /*0110*/ 	.word	0x00000001


	//----- nvinfo : EIATTR_CBANK_PARAM_SIZE
	.align		4
.L_39:
        /*0114*/ 	.byte	0x03, 0x19
        /*0116*/ 	.short	0x0050


	//----- nvinfo : EIATTR_PARAM_CBANK
	.align		4
        /*0118*/ 	.byte	0x04, 0x0a
        /*011a*/ 	.short	(.L_41 - .L_40)
	.align		4
.L_40:
        /*011c*/ 	.word	index@(.nv.constant0.matmul_kernel)
        /*0120*/ 	.short	0x0380
        /*0122*/ 	.short	0x0050


	//----- nvinfo : EIATTR_SW_WAR
	.align		4
.L_41:
        /*0124*/ 	.byte	0x04, 0x36
        /*0126*/ 	.short	(.L_43 - .L_42)
.L_42:
        /*0128*/ 	.word	0x00000008
.L_43:


//--------------------- .nv.compat                --------------------------
	.section	.nv.compat,"",@"SHT_CUDA_COMPAT_INFO"
	.align	4
        /*0000*/ 	.byte	0x02, 0x02, 0x01, 0x00, 0x02, 0x05, 0x05, 0x00, 0x02, 0x03, 0x00, 0x00, 0x02, 0x06, 0x01, 0x00


//--------------------- .nv.callgraph             --------------------------
	.section	.nv.callgraph,"",@"SHT_CUDA_CALLGRAPH"
	.align	4
	.sectionentsize	8
	.align		4
        /*0000*/ 	.word	0x00000000
	.align		4
        /*0004*/ 	.word	0xffffffff
	.align		4
        /*0008*/ 	.word	0x00000000
	.align		4
        /*000c*/ 	.word	0xfffffffe
	.align		4
        /*0010*/ 	.word	0x00000000
	.align		4
        /*0014*/ 	.word	0xfffffffd
	.align		4
        /*0018*/ 	.word	0x00000000
	.align		4
        /*001c*/ 	.word	0xfffffffc


//--------------------- .text.matmul_kernel       --------------------------
	.section	.text.matmul_kernel,"ax",@progbits
	.align	128
        .global         matmul_kernel
        .type           matmul_kernel,@function
        .size           matmul_kernel,(.L_x_3 - matmul_kernel)
        .other          matmul_kernel,@"STO_CUDA_ENTRY STV_DEFAULT"
matmul_kernel:
.text.matmul_kernel:
[----:B------:R-:W0:Y:S08]  /*0000*/  LDC R1, c[0x0][0x37c] ;  /* 0x0000df00ff017b82 */ /* 0x000e300000000800 */
[----:B------:R-:W1:Y:S01]  /*0010*/  LDC.64 R14, c[0x0][0x398] ;  /* 0x0000e600ff0e7b82 */ /* 0x000e620000000a00 */
[----:B------:R-:W2:Y:S01]  /*0020*/  S2R R5, SR_CTAID.X ;  /* 0x0000000000057919 */ /* 0x000ea20000002500 */
[----:B------:R-:W-:Y:S01]  /*0030*/  UMOV UR4, 0x400 ;  /* 0x0000040000047882 */ /* 0x000fe20000000000 */
[----:B------:R-:W3:Y:S05]  /*0040*/  LDCU.64 UR6, c[0x0][0x358] ;  /* 0x00006b00ff0677ac */ /* 0x000eea0008000a00 */
[----:B------:R-:W4:Y:S08]  /*0050*/  LDC R61, c[0x0][0x3a0] ;  /* 0x0000e800ff3d7b82 */ /* 0x000f300000000800 */
[----:B------:R-:W5:Y:S01]  /*0060*/  S2UR UR5, SR_CgaCtaId ;  /* 0x00000000000579c3 */ /* 0x000f620000008800 */
[----:B-1----:R-:W-:-:S05]  /*0070*/  VIADD R0, R15, 0x3f ;  /* 0x0000003f0f007836 */ /* 0x002fca0000000000 */
[----:B------:R-:W-:Y:S01]  /*0080*/  SHF.R.S32.HI R3, RZ, 0x1f, R0 ;  /* 0x0000001fff037819 */ /* 0x000fe20000011400 */
[----:B----4-:R-:W-:-:S03]  /*0090*/  VIADD R61, R61, 0x7f ;  /* 0x0000007f3d3d7836 */ /* 0x010fc60000000000 */
[----:B------:R-:W-:Y:S02]  /*00a0*/  LEA.HI R3, R3, R0, RZ, 0x6 ;  /* 0x0000000003037211 */ /* 0x000fe400078f30ff */
[----:B--2---:R-:W-:Y:S02]  /*00b0*/  IABS R8, R5 ;  /* 0x0000000500087213 */ /* 0x004fe40000000000 */
[----:B------:R-:W-:Y:S01]  /*00c0*/  SHF.R.S32.HI R3, RZ, 0x6, R3 ;  /* 0x00000006ff037819 */ /* 0x000fe20000011403 */
[----:B-----5:R-:W-:-:S04]  /*00d0*/  ULEA UR4, UR5, UR4, 0x18 ;  /* 0x0000000405047291 */ /* 0x020fc8000f8ec0ff */
[----:B------:R-:W-:-:S05]  /*00e0*/  IMAD.SHL.U32 R4, R3, 0x8, RZ ;  /* 0x0000000803047824 */ /* 0x000fca00078e00ff */
[-C--:B------:R-:W-:Y:S02]  /*00f0*/  IABS R7, R4.reuse ;  /* 0x0000000400077213 */ /* 0x080fe40000000000 */
[----:B------:R-:W-:Y:S02]  /*0100*/  IABS R10, R4 ;  /* 0x00000004000a7213 */ /* 0x000fe40000000000 */
[----:B------:R-:W1:Y:S08]  /*0110*/  I2F.RP R0, R7 ;  /* 0x0000000700007306 */ /* 0x000e700000209400 */
[----:B-1----:R-:W1:Y:S02]  /*0120*/  MUFU.RCP R0, R0 ;  /* 0x0000000000007308 */ /* 0x002e640000001000 */
[----:B-1----:R-:W-:-:S02]  /*0130*/  VIADD R2, R0, 0xffffffe ;  /* 0x0ffffffe00027836 */ /* 0x002fc40000000000 */
[----:B------:R-:W-:-:S04]  /*0140*/  IMAD.MOV R0, RZ, RZ, -R10 ;  /* 0x000000ffff007224 */ /* 0x000fc800078e0a0a */
[----:B------:R1:W2:Y:S02]  /*0150*/  F2I.FTZ.U32.TRUNC.NTZ R3, R2 ;  /* 0x0000000200037305 */ /* 0x0002a4000021f000 */
[----:B-1----:R-:W-:Y:S02]  /*0160*/  IMAD.MOV.U32 R2, RZ, RZ, RZ ;  /* 0x000000ffff027224 */ /* 0x002fe400078e00ff */
[----:B--2---:R-:W-:-:S04]  /*0170*/  IMAD.MOV R6, RZ, RZ, -R3 ;  /* 0x000000ffff067224 */ /* 0x004fc800078e0a03 */
[----:B------:R-:W-:Y:S02]  /*0180*/  IMAD R9, R6, R7, RZ ;  /* 0x0000000706097224 */ /* 0x000fe400078e02ff */
[----:B------:R-:W-:Y:S02]  /*0190*/  IMAD.MOV.U32 R6, RZ, RZ, R8 ;  /* 0x000000ffff067224 */ /* 0x000fe400078e0008 */
[----:B------:R-:W-:-:S06]  /*01a0*/  IMAD.HI.U32 R3, R3, R9, R2 ;  /* 0x0000000903037227 */ /* 0x000fcc00078e0002 */
[----:B------:R-:W-:-:S04]  /*01b0*/  IMAD.HI.U32 R3, R3, R6, RZ ;  /* 0x0000000603037227 */ /* 0x000fc800078e00ff */
[----:B------:R-:W-:-:S05]  /*01c0*/  IMAD R0, R3, R0, R6 ;  /* 0x0000000003007224 */ /* 0x000fca00078e0206 */
[----:B------:R-:W-:-:S13]  /*01d0*/  ISETP.GT.U32.AND P1, PT, R7, R0, PT ;  /* 0x000000000700720c */ /* 0x000fda0003f24070 */
[----:B------:R-:W-:Y:S02]  /*01e0*/  @!P1 IMAD.IADD R0, R0, 0x1, -R7 ;  /* 0x0000000100009824 */ /* 0x000fe400078e0a07 */
[----:B------:R-:W-:Y:S01]  /*01f0*/  @!P1 VIADD R3, R3, 0x1 ;  /* 0x0000000103039836 */ /* 0x000fe20000000000 */
[----:B------:R-:W-:Y:S02]  /*0200*/  ISETP.NE.AND P1, PT, R4, RZ, PT ;  /* 0x000000ff0400720c */ /* 0x000fe40003f25270 */
[----:B------:R-:W-:Y:S02]  /*0210*/  ISETP.GE.U32.AND P0, PT, R0, R7, PT ;  /* 0x000000070000720c */ /* 0x000fe40003f06070 */
[----:B------:R-:W-:-:S04]  /*0220*/  LOP3.LUT R0, R5, R4, RZ, 0x3c, !PT ;  /* 0x0000000405007212 */ /* 0x000fc800078e3cff */
[----:B------:R-:W-:Y:S01]  /*0230*/  ISETP.GE.AND P2, PT, R0, RZ, PT ;  /* 0x000000ff0000720c */ /* 0x000fe20003f46270 */
[----:B------:R-:W-:-:S06]  /*0240*/  VIADD R0, R14, 0x3f ;  /* 0x0000003f0e007836 */ /* 0x000fcc0000000000 */
[----:B------:R-:W-:-:S04]  /*0250*/  @P0 VIADD R3, R3, 0x1 ;  /* 0x0000000103030836 */ /* 0x000fc80000000000 */
[----:B------:R-:W-:Y:S01]  /*0260*/  IMAD.MOV.U32 R2, RZ, RZ, R3 ;  /* 0x000000ffff027224 */ /* 0x000fe200078e0003 */
[----:B------:R-:W-:-:S03]  /*0270*/  SHF.R.S32.HI R3, RZ, 0x1f, R0 ;  /* 0x0000001fff037819 */ /* 0x000fc60000011400 */
[----:B------:R-:W-:Y:S01]  /*0280*/  @!P2 IMAD.MOV R2, RZ, RZ, -R2 ;  /* 0x000000ffff02a224 */ /* 0x000fe200078e0a02 */
[----:B------:R-:W-:Y:S02]  /*0290*/  @!P1 LOP3.LUT R2, RZ, R4, RZ, 0x33, !PT ;  /* 0x00000004ff029212 */ /* 0x000fe400078e33ff */
[----:B------:R-:W-:-:S03]  /*02a0*/  LEA.HI R3, R3, R0, RZ, 0x6 ;  /* 0x0000000003037211 */ /* 0x000fc600078f30ff */
[----:B------:R-:W-:Y:S02]  /*02b0*/  IMAD.SHL.U32 R6, R2, 0x8, RZ ;  /* 0x0000000802067824 */ /* 0x000fe400078e00ff */
[----:B------:R-:W-:-:S03]  /*02c0*/  IMAD.MOV R2, RZ, RZ, -R2 ;  /* 0x000000ffff027224 */ /* 0x000fc600078e0a02 */
[----:B------:R-:W-:Y:S01]  /*02d0*/  LEA.HI.SX32 R3, R3, -R6, 0x1a ;  /* 0x8000000603037211 */ /* 0x000fe200078fd2ff */
[----:B------:R-:W-:-:S03]  /*02e0*/  IMAD R8, R4, R2, R5 ;  /* 0x0000000204087224 */ /* 0x000fc600078e0205 */
[----:B------:R-:W-:-:S04]  /*02f0*/  VIMNMX R11, PT, PT, R3, 0x8, PT ;  /* 0x00000008030b7848 */ /* 0x000fc80003fe0100 */
[-C--:B------:R-:W-:Y:S02]  /*0300*/  IABS R7, R11.reuse ;  /* 0x0000000b00077213 */ /* 0x080fe40000000000 */
[----:B------:R-:W-:Y:S02]  /*0310*/  IABS R4, R11 ;  /* 0x0000000b00047213 */ /* 0x000fe40000000000 */
[----:B------:R-:W1:Y:S08]  /*0320*/  I2F.RP R0, R7 ;  /* 0x0000000700007306 */ /* 0x000e700000209400 */
[----:B-1----:R-:W1:Y:S02]  /*0330*/  MUFU.RCP R0, R0 ;  /* 0x0000000000007308 */ /* 0x002e640000001000 */
[----:B-1----:R-:W-:-:S02]  /*0340*/  VIADD R3, R0, 0xffffffe ;  /* 0x0ffffffe00037836 */ /* 0x002fc40000000000 */
[----:B------:R-:W-:-:S04]  /*0350*/  IMAD.MOV R0, RZ, RZ, -R4 ;  /* 0x000000ffff007224 */ /* 0x000fc800078e0a04 */
[----:B------:R-:W1:Y:S02]  /*0360*/  F2I.FTZ.U32.TRUNC.NTZ R3, R3 ;  /* 0x0000000300037305 */ /* 0x000e64000021f000 */
[----:B-1----:R-:W-:-:S04]  /*0370*/  IMAD.MOV R9, RZ, RZ, -R3 ;  /* 0x000000ffff097224 */ /* 0x002fc800078e0a03 */
[----:B------:R-:W-:Y:S01]  /*0380*/  IMAD.MOV.U32 R2, RZ, RZ, R9 ;  /* 0x000000ffff027224 */ /* 0x000fe200078e0009 */
[----:B------:R-:W-:-:S03]  /*0390*/  IABS R9, R8 ;  /* 0x0000000800097213 */ /* 0x000fc60000000000 */
[----:B------:R-:W-:Y:S02]  /*03a0*/  IMAD R5, R2, R7, RZ ;  /* 0x0000000702057224 */ /* 0x000fe400078e02ff */
[----:B------:R-:W-:-:S04]  /*03b0*/  IMAD.MOV.U32 R2, RZ, RZ, RZ ;  /* 0x000000ffff027224 */ /* 0x000fc800078e00ff */
[----:B------:R-:W-:Y:S01]  /*03c0*/  IMAD.HI.U32 R2, R3, R5, R2 ;  /* 0x0000000503027227 */ /* 0x000fe200078e0002 */
[----:B------:R-:W-:-:S04]  /*03d0*/  LOP3.LUT R3, R8, R11, RZ, 0x3c, !PT ;  /* 0x0000000b08037212 */ /* 0x000fc800078e3cff */
[----:B------:R-:W-:Y:S01]  /*03e0*/  ISETP.GE.AND P2, PT, R3, RZ, PT ;  /* 0x000000ff0300720c */ /* 0x000fe20003f46270 */
[----:B------:R-:W-:-:S04]  /*03f0*/  IMAD.HI.U32 R2, R2, R9, RZ ;  /* 0x0000000902027227 */ /* 0x000fc800078e00ff */
[----:B------:R-:W-:-:S05]  /*0400*/  IMAD R0, R2, R0, R9 ;  /* 0x0000000002007224 */ /* 0x000fca00078e0209 */
[----:B------:R-:W-:-:S13]  /*0410*/  ISETP.GT.U32.AND P1, PT, R7, R0, PT ;  /* 0x000000000700720c */ /* 0x000fda0003f24070 */
[----:B------:R-:W-:Y:S02]  /*0420*/  @!P1 IMAD.IADD R0, R0, 0x1, -R7 ;  /* 0x0000000100009824 */ /* 0x000fe400078e0a07 */
[----:B------:R-:W-:Y:S01]  /*0430*/  @!P1 VIADD R2, R2, 0x1 ;  /* 0x0000000102029836 */ /* 0x000fe20000000000 */
[----:B------:R-:W-:Y:S02]  /*0440*/  ISETP.NE.AND P1, PT, R11, RZ, PT ;  /* 0x000000ff0b00720c */ /* 0x000fe40003f25270 */
[----:B------:R-:W-:Y:S02]  /*0450*/  ISETP.GE.U32.AND P0, PT, R0, R7, PT ;  /* 0x000000070000720c */ /* 0x000fe40003f06070 */
[----:B------:R-:W1:Y:S11]  /*0460*/  S2R R0, SR_TID.X ;  /* 0x0000000000007919 */ /* 0x000e760000002100 */
[----:B------:R-:W-:Y:S01]  /*0470*/  @P0 VIADD R2, R2, 0x1 ;  /* 0x0000000102020836 */ /* 0x000fe20000000000 */
[----:B------:R-:W-:-:S03]  /*0480*/  ISETP.GT.AND P0, PT, R61, 0x7f, PT ;  /* 0x0000007f3d00780c */ /* 0x000fc60003f04270 */
[----:B------:R-:W-:-:S04]  /*0490*/  IMAD.MOV.U32 R4, RZ, RZ, R2 ;  /* 0x000000ffff047224 */ /* 0x000fc800078e0002 */
[----:B------:R-:W-:Y:S01]  /*04a0*/  @!P2 IMAD.MOV R4, RZ, RZ, -R4 ;  /* 0x000000ffff04a224 */ /* 0x000fe200078e0a04 */
[----:B------:R-:W-:-:S05]  /*04b0*/  @!P1 LOP3.LUT R4, RZ, R11, RZ, 0x33, !PT ;  /* 0x0000000bff049212 */ /* 0x000fca00078e33ff */
[----:B------:R-:W-:Y:S01]  /*04c0*/  IMAD.MOV R2, RZ, RZ, -R4 ;  /* 0x000000ffff027224 */ /* 0x000fe200078e0a04 */
[----:B------:R-:W-:Y:S02]  /*04d0*/  @!P0 CS2R R32, SRZ ;  /* 0x0000000000208805 */ /* 0x000fe4000001ff00 */
[----:B------:R-:W-:Y:S01]  /*04e0*/  @!P0 CS2R R34, SRZ ;  /* 0x0000000000228805 */ /* 0x000fe2000001ff00 */
[----:B------:R-:W-:Y:S02]  /*04f0*/  IMAD.SHL.U32 R4, R4, 0x40, RZ ;  /* 0x0000004004047824 */ /* 0x000fe400078e00ff */
[----:B------:R-:W-:Y:S01]  /*0500*/  IMAD R2, R11, R2, R8 ;  /* 0x000000020b027224 */ /* 0x000fe200078e0208 */
[----:B-1----:R-:W-:-:S03]  /*0510*/  LOP3.LUT R3, R0, 0x3f, RZ, 0xc0, !PT ;  /* 0x0000003f00037812 */ /* 0x002fc600078ec0ff */
[----:B------:R-:W-:Y:S01]  /*0520*/  IMAD.IADD R2, R6, 0x1, R2 ;  /* 0x0000000106027824 */ /* 0x000fe200078e0202 */
[----:B------:R-:W-:Y:S02]  /*0530*/  SHF.R.U32.HI R65, RZ, 0x6, R0 ;  /* 0x00000006ff417819 */ /* 0x000fe40000011600 */
[----:B------:R-:W-:Y:S01]  /*0540*/  LOP3.LUT R67, R0, 0x180, RZ, 0xc0, !PT ;  /* 0x0000018000437812 */ /* 0x000fe200078ec0ff */
[----:B------:R-:W-:Y:S01]  /*0550*/  IMAD R2, R2, 0x40, R3 ;  /* 0x0000004002027824 */ /* 0x000fe200078e0203 */
[----:B------:R-:W-:Y:S02]  /*0560*/  LOP3.LUT R64, R0, 0x7f, RZ, 0xc0, !PT ;  /* 0x0000007f00407812 */ /* 0x000fe400078ec0ff */
[----:B------:R-:W-:Y:S02]  /*0570*/  SGXT.U32 R65, R65, 0x3 ;  /* 0x000000034141781a */ /* 0x000fe40000000000 */
[----:B------:R-:W-:Y:S01]  /*0580*/  @!P0 SHF.R.U32.HI R3, RZ, 0x2, R67 ;  /* 0x00000002ff038819 */ /* 0x000fe20000011643 */
[----:B0--3--:R-:W-:Y:S06]  /*0590*/  @!P0 BRA `(.L_x_0) ;  /* 0x0000002000cc8947 */ /* 0x009fec0003800000 */
[----:B------:R-:W-:Y:S01]  /*05a0*/  IABS R20, R14 ;  /* 0x0000000e00147213 */ /* 0x000fe20000000000 */
[----:B------:R-:W0:Y:S01]  /*05b0*/  LDC.64 R68, c[0x0][0x388] ;  /* 0x0000e200ff447b82 */ /* 0x000e220000000a00 */
[----:B------:R-:W-:Y:S01]  /*05c0*/  IABS R5, R15 ;  /* 0x0000000f00057213 */ /* 0x000fe20000000000 */
[----:B------:R-:W1:Y:S01]  /*05d0*/  LDCU UR5, c[0x0][0x3a4] ;  /* 0x00007480ff0577ac */ /* 0x000e620008000800 */
[----:B------:R-:W2:Y:S01]  /*05e0*/  I2F.RP R10, R20 ;  /* 0x00000014000a7306 */ /* 0x000ea20000209400 */
[----:B------:R-:W-:Y:S02]  /*05f0*/  IABS R13, R2 ;  /* 0x00000002000d7213 */ /* 0x000fe40000000000 */
[----:B------:R-:W-:Y:S02]  /*0600*/  CS2R R48, SRZ ;  /* 0x0000000000307805 */ /* 0x000fe4000001ff00 */
[----:B------:R-:W-:Y:S02]  /*0610*/  SHF.R.S32.HI R6, RZ, 0x1f, R61 ;  /* 0x0000001fff067819 */ /* 0x000fe4000001143d */
[----:B------:R-:W-:-:S02]  /*0620*/  CS2R R50, SRZ ;  /* 0x0000000000327805 */ /* 0x000fc4000001ff00 */
[----:B------:R-:W-:Y:S02]  /*0630*/  LEA.HI R19, R67, R4, RZ, 0x19 ;  /* 0x0000000443137211 */ /* 0x000fe400078fc8ff */
[----:B------:R-:W-:Y:S01]  /*0640*/  LEA.HI R61, R6, R61, RZ, 0x7 ;  /* 0x0000003d063d7211 */ /* 0x000fe200078f38ff */
[----:B------:R-:W3:Y:S01]  /*0650*/  I2F.RP R3, R5 ;  /* 0x0000000500037306 */ /* 0x000ee20000209400 */
[----:B------:R-:W-:Y:S01]  /*0660*/  IMAD.MOV.U32 R6, RZ, RZ, RZ ;  /* 0x000000ffff067224 */ /* 0x000fe200078e00ff */
[----:B------:R-:W-:Y:S01]  /*0670*/  ISETP.NE.AND P6, PT, R14, RZ, PT ;  /* 0x000000ff0e00720c */ /* 0x000fe20003fc5270 */
[C---:B------:R-:W-:Y:S01]  /*0680*/  VIADD R21, R19.reuse, 0x3c ;  /* 0x0000003c13157836 */ /* 0x040fe20000000000 */
[----:B------:R-:W-:Y:S01]  /*0690*/  IABS R40, R19 ;  /* 0x0000001300287213 */ /* 0x000fe20000000000 */
[----:B------:R-:W-:Y:S01]  /*06a0*/  VIADD R22, R19, 0x38 ;  /* 0x0000003813167836 */ /* 0x000fe20000000000 */
[----:B------:R-:W-:Y:S01]  /*06b0*/  LOP3.LUT R63, R65, 0x78, RZ, 0xfc, !PT ;  /* 0x00000078413f7812 */ /* 0x000fe200078efcff */
[----:B------:R-:W-:Y:S01]  /*06c0*/  VIADD R23, R19, 0x34 ;  /* 0x0000003413177836 */ /* 0x000fe20000000000 */
[----:B--2---:R-:W2:Y:S01]  /*06d0*/  MUFU.RCP R10, R10 ;  /* 0x0000000a000a7308 */ /* 0x004ea20000001000 */
[----:B------:R-:W-:Y:S01]  /*06e0*/  ISETP.GE.AND P3, PT, R21, RZ, PT ;  /* 0x000000ff1500720c */ /* 0x000fe20003f66270 */
[C---:B------:R-:W-:Y:S01]  /*06f0*/  VIADD R27, R19.reuse, 0x1c ;  /* 0x0000001c131b7836 */ /* 0x040fe20000000000 */
[----:B------:R-:W-:Y:S01]  /*0700*/  IABS R16, R22 ;  /* 0x0000001600107213 */ /* 0x000fe20000000000 */
[C---:B------:R-:W-:Y:S01]  /*0710*/  VIADD R25, R19.reuse, 0x20 ;  /* 0x0000002013197836 */ /* 0x040fe20000000000 */
[----:B------:R-:W-:Y:S01]  /*0720*/  IABS R18, R23 ;  /* 0x0000001700127213 */ /* 0x000fe20000000000 */
[----:B------:R-:W-:Y:S01]  /*0730*/  VIADD R29, R19, 0x14 ;  /* 0x00000014131d7836 */ /* 0x000fe20000000000 */
[----:B------:R-:W-:Y:S01]  /*0740*/  ISETP.GE.AND P2, PT, R23, RZ, PT ;  /* 0x000000ff1700720c */ /* 0x000fe20003f46270 */
[----:B---3--:R-:W3:Y:S01]  /*0750*/  MUFU.RCP R3, R3 ;  /* 0x0000000300037308 */ /* 0x008ee20000001000 */
[C---:B------:R-:W-:Y:S01]  /*0760*/  VIADD R23, R19.reuse, 0x28 ;  /* 0x0000002813177836 */ /* 0x040fe20000000000 */
[----:B------:R-:W-:Y:S01]  /*0770*/  ISETP.GE.AND P1, PT, R22, RZ, PT ;  /* 0x000000ff1600720c */ /* 0x000fe20003f26270 */
[C---:B------:R-:W-:Y:S01]  /*0780*/  VIADD R33, R19.reuse, 0xc ;  /* 0x0000000c13217836 */ /* 0x040fe20000000000 */
[----:B------:R-:W-:Y:S01]  /*0790*/  IABS R26, R27 ;  /* 0x0000001b001a7213 */ /* 0x000fe20000000000 */
[----:B------:R-:W-:Y:S01]  /*07a0*/  VIADD R31, R19, 0x10 ;  /* 0x00000010131f7836 */ /* 0x000fe20000000000 */
[----:B------:R-:W-:-:S02]  /*07b0*/  IABS R22, R23 ;  /* 0x0000001700167213 */ /* 0x000fc40000000000 */
[----:B------:R-:W-:Y:S01]  /*07c0*/  IABS R24, R25 ;  /* 0x0000001900187213 */ /* 0x000fe20000000000 */
[----:B--2---:R-:W-:Y:S01]  /*07d0*/  VIADD R8, R10, 0xffffffe ;  /* 0x0ffffffe0a087836 */ /* 0x004fe20000000000 */
[----:B------:R-:W-:Y:S01]  /*07e0*/  IABS R10, R21 ;  /* 0x00000015000a7213 */ /* 0x000fe20000000000 */
[----:B------:R-:W-:Y:S01]  /*07f0*/  VIADD R21, R19, 0x2c ;  /* 0x0000002c13157836 */ /* 0x000fe20000000000 */
[----:B------:R-:W-:Y:S01]  /*0800*/  IABS R30, R29 ;  /* 0x0000001d001e7213 */ /* 0x000fe20000000000 */
[----:B------:R2:W4:Y:S01]  /*0810*/  F2I.FTZ.U32.TRUNC.NTZ R9, R8 ;  /* 0x0000000800097305 */ /* 0x000522000021f000 */
[----:B------:R-:W-:Y:S02]  /*0820*/  IABS R34, R33 ;  /* 0x0000002100227213 */ /* 0x000fe40000000000 */
[----:B------:R-:W-:Y:S01]  /*0830*/  IABS R32, R31 ;  /* 0x0000001f00207213 */ /* 0x000fe20000000000 */
[----:B---3--:R-:W-:Y:S01]  /*0840*/  VIADD R7, R3, 0xffffffe ;  /* 0x0ffffffe03077836 */ /* 0x008fe20000000000 */
[----:B------:R-:W-:-:S02]  /*0850*/  SHF.R.U32.HI R3, RZ, 0x2, R67 ;  /* 0x00000002ff037819 */ /* 0x000fc40000011643 */
[----:B------:R-:W-:Y:S01]  /*0860*/  SHF.R.S32.HI R61, RZ, 0x7, R61 ;  /* 0x00000007ff3d7819 */ /* 0x000fe2000001143d */
[----:B--2---:R-:W-:Y:S02]  /*0870*/  IMAD.MOV.U32 R8, RZ, RZ, RZ ;  /* 0x000000ffff087224 */ /* 0x004fe400078e00ff */
[----:B------:R-:W2:Y:S01]  /*0880*/  F2I.FTZ.U32.TRUNC.NTZ R7, R7 ;  /* 0x0000000700077305 */ /* 0x000ea2000021f000 */
[----:B----4-:R-:W-:-:S04]  /*0890*/  IMAD.MOV R11, RZ, RZ, -R9 ;  /* 0x000000ffff0b7224 */ /* 0x010fc800078e0a09 */
[----:B------:R-:W-:-:S04]  /*08a0*/  IMAD R11, R11, R20, RZ ;  /* 0x000000140b0b7224 */ /* 0x000fc800078e02ff */
[----:B------:R-:W-:-:S04]  /*08b0*/  IMAD.HI.U32 R9, R9, R11, R8 ;  /* 0x0000000b09097227 */ /* 0x000fc800078e0008 */
[----:B--2---:R-:W-:Y:S02]  /*08c0*/  IMAD.MOV R8, RZ, RZ, -R7 ;  /* 0x000000ffff087224 */ /* 0x004fe400078e0a07 */
[----:B------:R-:W-:-:S04]  /*08d0*/  IMAD.HI.U32 R9, R9, R13, RZ ;  /* 0x0000000d09097227 */ /* 0x000fc800078e00ff */
[----:B------:R-:W-:-:S04]  /*08e0*/  IMAD.MOV R9, RZ, RZ, -R9 ;  /* 0x000000ffff097224 */ /* 0x000fc800078e0a09 */
[----:B------:R-:W-:Y:S02]  /*08f0*/  IMAD R13, R20, R9, R13 ;  /* 0x00000009140d7224 */ /* 0x000fe400078e020d */
[----:B------:R-:W-:Y:S02]  /*0900*/  IMAD R9, R8, R5, RZ ;  /* 0x0000000508097224 */ /* 0x000fe400078e02ff */
[----:B------:R-:W-:Y:S01]  /*0910*/  IMAD.SHL.U32 R8, R0, 0x2, RZ ;  /* 0x0000000200087824 */ /* 0x000fe200078e00ff */
[----:B------:R-:W-:Y:S01]  /*0920*/  ISETP.GT.U32.AND P0, PT, R20, R13, PT ;  /* 0x0000000d1400720c */ /* 0x000fe20003f04070 */
[----:B------:R-:W-:Y:S01]  /*0930*/  IMAD.HI.U32 R9, R7, R9, R6 ;  /* 0x0000000907097227 */ /* 0x000fe200078e0006 */
[----:B------:R-:W-:Y:S02]  /*0940*/  LOP3.LUT R7, R0, 0x7, RZ, 0xc0, !PT ;  /* 0x0000000700077812 */ /* 0x000fe400078ec0ff */
[----:B------:R-:W-:-:S03]  /*0950*/  LOP3.LUT R17, R3, 0x10, R8, 0xf8, !PT ;  /* 0x0000001003117812 */ /* 0x000fc600078ef808 */
[----:B------:R-:W-:-:S04]  /*0960*/  IMAD.HI.U32 R6, R9, R10, RZ ;  /* 0x0000000a09067227 */ /* 0x000fc800078e00ff */
[----:B------:R-:W-:Y:S02]  /*0970*/  IMAD.MOV R12, RZ, RZ, -R6 ;  /* 0x000000ffff0c7224 */ /* 0x000fe400078e0a06 */
[----:B------:R-:W-:Y:S02]  /*0980*/  @!P0 IMAD.IADD R13, R13, 0x1, -R20 ;  /* 0x000000010d0d8824 */ /* 0x000fe400078e0a14 */
[----:B------:R-:W-:-:S03]  /*0990*/  IMAD.HI.U32 R6, R9, R16, RZ ;  /* 0x0000001009067227 */ /* 0x000fc600078e00ff */
[----:B------:R-:W-:Y:S01]  /*09a0*/  ISETP.GT.U32.AND P0, PT, R20, R13, PT ;  /* 0x0000000d1400720c */ /* 0x000fe20003f04070 */
[----:B------:R-:W-:Y:S02]  /*09b0*/  IMAD.MOV R6, RZ, RZ, -R6 ;  /* 0x000000ffff067224 */ /* 0x000fe400078e0a06 */
[----:B------:R-:W-:-:S04]  /*09c0*/  IMAD.HI.U32 R11, R9, R18, RZ ;  /* 0x00000012090b7227 */ /* 0x000fc800078e00ff */
[C---:B------:R-:W-:Y:S02]  /*09d0*/  IMAD R10, R5.reuse, R12, R10 ;  /* 0x0000000c050a7224 */ /* 0x040fe400078e020a */
[C---:B------:R-:W-:Y:S02]  /*09e0*/  IMAD R12, R5.reuse, R6, R16 ;  /* 0x00000006050c7224 */ /* 0x040fe400078e0210 */
[----:B------:R-:W-:Y:S01]  /*09f0*/  IMAD.MOV R11, RZ, RZ, -R11 ;  /* 0x000000ffff0b7224 */ /* 0x000fe200078e0a0b */
[----:B------:R-:W-:Y:S01]  /*0a00*/  ISETP.GT.U32.AND P4, PT, R5, R10, PT ;  /* 0x0000000a0500720c */ /* 0x000fe20003f84070 */
[----:B------:R-:W-:Y:S01]  /*0a10*/  @!P0 IMAD.IADD R13, R13, 0x1, -R20 ;  /* 0x000000010d0d8824 */ /* 0x000fe200078e0a14 */
[----:B------:R-:W-:Y:S01]  /*0a20*/  ISETP.GE.AND P0, PT, R2, RZ, PT ;  /* 0x000000ff0200720c */ /* 0x000fe20003f06270 */
[----:B------:R-:W-:Y:S01]  /*0a30*/  VIADD R6, R19, 0x30 ;  /* 0x0000003013067836 */ /* 0x000fe20000000000 */
[----:B------:R-:W-:Y:S01]  /*0a40*/  IABS R20, R21 ;  /* 0x0000001500147213 */ /* 0x000fe20000000000 */
[----:B------:R-:W-:-:S02]  /*0a50*/  IMAD R16, R5, R11, R18 ;  /* 0x0000000b05107224 */ /* 0x000fc400078e0212 */
[----:B------:R-:W-:Y:S01]  /*0a60*/  IMAD R56, R7, 0x90, RZ ;  /* 0x0000009007387824 */ /* 0x000fe200078e02ff */
[----:B------:R-:W-:Y:S02]  /*0a70*/  ISETP.GE.AND P5, PT, R6, RZ, PT ;  /* 0x000000ff0600720c */ /* 0x000fe40003fa6270 */
[----:B------:R-:W-:Y:S01]  /*0a80*/  IABS R18, R6 ;  /* 0x0000000600127213 */ /* 0x000fe20000000000 */
[----:B------:R-:W-:Y:S01]  /*0a90*/  IMAD.MOV.U32 R6, RZ, RZ, R13 ;  /* 0x000000ffff067224 */ /* 0x000fe200078e000d */
[----:B------:R-:W-:Y:S01]  /*0aa0*/  LOP3.LUT R56, R56, R17, RZ, 0x3c, !PT ;  /* 0x0000001138387212 */ /* 0x000fe200078e3cff */
[----:B------:R-:W-:Y:S02]  /*0ab0*/  @!P4 IMAD.IADD R10, R10, 0x1, -R5 ;  /* 0x000000010a0ac824 */ /* 0x000fe400078e0a05 */
[----:B------:R-:W-:Y:S01]  /*0ac0*/  @!P0 IMAD.MOV R6, RZ, RZ, -R6 ;  /* 0x000000ffff068224 */ /* 0x000fe200078e0a06 */
[----:B------:R-:W-:Y:S01]  /*0ad0*/  ISETP.GT.U32.AND P0, PT, R5, R12, PT ;  /* 0x0000000c0500720c */ /* 0x000fe20003f04070 */
[----:B------:R-:W-:Y:S01]  /*0ae0*/  IMAD.HI.U32 R11, R9, R18, RZ ;  /* 0x00000012090b7227 */ /* 0x000fe200078e00ff */
[----:B------:R-:W-:-:S02]  /*0af0*/  @!P6 LOP3.LUT R6, RZ, R14, RZ, 0x33, !PT ;  /* 0x0000000eff06e212 */ /* 0x000fc400078e33ff */
[----:B------:R-:W-:Y:S01]  /*0b00*/  ISETP.GT.U32.AND P4, PT, R5, R10, PT ;  /* 0x0000000a0500720c */ /* 0x000fe20003f84070 */
[----:B------:R-:W-:Y:S01]  /*0b10*/  IMAD.HI.U32 R13, R9, R20, RZ ;  /* 0x00000014090d7227 */ /* 0x000fe200078e00ff */
[----:B------:R-:W-:-:S03]  /*0b20*/  ISETP.GT.U32.AND P6, PT, R5, R16, PT ;  /* 0x000000100500720c */ /* 0x000fc60003fc4070 */
[----:B------:R-:W-:Y:S02]  /*0b30*/  IMAD.MOV R11, RZ, RZ, -R11 ;  /* 0x000000ffff0b7224 */ /* 0x000fe400078e0a0b */
[----:B------:R-:W-:Y:S02]  /*0b40*/  IMAD.MOV R13, RZ, RZ, -R13 ;  /* 0x000000ffff0d7224 */ /* 0x000fe400078e0a0d */
[--C-:B------:R-:W-:Y:S02]  /*0b50*/  @!P0 IMAD.IADD R12, R12, 0x1, -R5.reuse ;  /* 0x000000010c0c8824 */ /* 0x100fe400078e0a05 */
[C---:B------:R-:W-:Y:S02]  /*0b60*/  IMAD R14, R5.reuse, R11, R18 ;  /* 0x0000000b050e7224 */ /* 0x040fe400078e0212 */
[--C-:B------:R-:W-:Y:S01]  /*0b70*/  @!P4 IMAD.IADD R10, R10, 0x1, -R5.reuse ;  /* 0x000000010a0ac824 */ /* 0x100fe200078e0a05 */
[----:B------:R-:W-:Y:S01]  /*0b80*/  ISETP.GT.U32.AND P0, PT, R5, R12, PT ;  /* 0x0000000c0500720c */ /* 0x000fe20003f04070 */
[----:B------:R-:W-:Y:S01]  /*0b90*/  @!P6 IMAD.IADD R16, R16, 0x1, -R5 ;  /* 0x000000011010e824 */ /* 0x000fe200078e0a05 */
[----:B------:R-:W-:Y:S01]  /*0ba0*/  ISETP.GE.AND P4, PT, R21, RZ, PT ;  /* 0x000000ff1500720c */ /* 0x000fe20003f86270 */
[----:B------:R-:W-:-:S02]  /*0bb0*/  IMAD R18, R5, R13, R20 ;  /* 0x0000000d05127224 */ /* 0x000fc400078e0214 */
[----:B------:R-:W-:Y:S01]  /*0bc0*/  @!P3 IMAD.MOV R10, RZ, RZ, -R10 ;  /* 0x000000ffff0ab224 */ /* 0x000fe200078e0a0a */
[----:B------:R-:W-:Y:S01]  /*0bd0*/  ISETP.GT.U32.AND P6, PT, R5, R16, PT ;  /* 0x000000100500720c */ /* 0x000fe20003fc4070 */
[----:B------:R-:W-:Y:S01]  /*0be0*/  IMAD.HI.U32 R17, R9, R22, RZ ;  /* 0x0000001609117227 */ /* 0x000fe200078e00ff */
[----:B------:R-:W-:-:S03]  /*0bf0*/  ISETP.GT.U32.AND P3, PT, R5, R14, PT ;  /* 0x0000000e0500720c */ /* 0x000fc60003f64070 */
[----:B------:R-:W-:Y:S02]  /*0c00*/  IMAD.MOV R17, RZ, RZ, -R17 ;  /* 0x000000ffff117224 */ /* 0x000fe400078e0a11 */
[--C-:B------:R-:W-:Y:S01]  /*0c10*/  @!P0 IMAD.IADD R12, R12, 0x1, -R5.reuse ;  /* 0x000000010c0c8824 */ /* 0x100fe200078e0a05 */
[C---:B------:R-:W-:Y:S01]  /*0c20*/  ISETP.GT.U32.AND P0, PT, R5.reuse, R18, PT ;  /* 0x000000120500720c */ /* 0x040fe20003f04070 */
[----:B------:R-:W-:Y:S02]  /*0c30*/  IMAD R20, R5, R17, R22 ;  /* 0x0000001105147224 */ /* 0x000fe400078e0216 */
[----:B------:R-:W-:Y:S02]  /*0c40*/  VIADD R21, R19, 0x24 ;  /* 0x0000002413157836 */ /* 0x000fe40000000000 */
[--C-:B------:R-:W-:Y:S01]  /*0c50*/  @!P6 IMAD.IADD R16, R16, 0x1, -R5.reuse ;  /* 0x000000011010e824 */ /* 0x100fe200078e0a05 */
[----:B------:R-:W-:Y:S01]  /*0c60*/  ISETP.GT.U32.AND P6, PT, R5, R20, PT ;  /* 0x000000140500720c */ /* 0x000fe20003fc4070 */
[----:B------:R-:W-:Y:S01]  /*0c70*/  @!P3 IMAD.IADD R14, R14, 0x1, -R5 ;  /* 0x000000010e0eb824 */ /* 0x000fe200078e0a05 */
[----:B------:R-:W-:Y:S01]  /*0c80*/  IABS R22, R21 ;  /* 0x0000001500167213 */ /* 0x000fe20000000000 */
[----:B------:R-:W-:Y:S01]  /*0c90*/  @!P1 IMAD.MOV R12, RZ, RZ, -R12 ;  /* 0x000000ffff0c9224 */ /* 0x000fe200078e0a0c */
[----:B------:R-:W-:Y:S01]  /*0ca0*/  ISETP.GE.AND P3, PT, R23, RZ, PT ;  /* 0x000000ff1700720c */ /* 0x000fe20003f66270 */
[----:B------:R-:W-:-:S04]  /*0cb0*/  IMAD.HI.U32 R17, R9, R26, RZ ;  /* 0x0000001a09117227 */ /* 0x000fc800078e00ff */
[----:B------:R-:W-:Y:S01]  /*0cc0*/  @!P0 IMAD.IADD R18, R18, 0x1, -R5 ;  /* 0x0000000112128824 */ /* 0x000fe200078e0a05 */
[----:B------:R-:W-:Y:S01]  /*0cd0*/  ISETP.GT.U32.AND P0, PT, R5, R14, PT ;  /* 0x0000000e0500720c */ /* 0x000fe20003f04070 */
[----:B------:R-:W-:-:S04]  /*0ce0*/  IMAD.HI.U32 R11, R9, R22, RZ ;  /* 0x00000016090b7227 */ /* 0x000fc800078e00ff */
[----:B------:R-:W-:Y:S02]  /*0cf0*/  IMAD.MOV R11, RZ, RZ, -R11 ;  /* 0x000000ffff0b7224 */ /* 0x000fe400078e0a0b */
[--C-:B------:R-:W-:Y:S01]  /*0d00*/  @!P6 IMAD.IADD R20, R20, 0x1, -R5.reuse ;  /* 0x000000011414e824 */ /* 0x100fe200078e0a05 */
[C---:B------:R-:W-:Y:S01]  /*0d10*/  ISETP.GT.U32.AND P6, PT, R5.reuse, R18, PT ;  /* 0x000000120500720c */ /* 0x040fe20003fc4070 */
[----:B------:R-:W-:Y:S02]  /*0d20*/  IMAD R22, R5, R11, R22 ;  /* 0x0000000b05167224 */ /* 0x000fe400078e0216 */
[----:B------:R-:W-:Y:S01]  /*0d30*/  VIADD R23, R19, 0x18 ;  /* 0x0000001813177836 */ /* 0x000fe20000000000 */
[C---:B------:R-:W-:Y:S01]  /*0d40*/  ISETP.GT.U32.AND P1, PT, R5.reuse, R20, PT ;  /* 0x000000140500720c */ /* 0x040fe20003f24070 */
[----:B------:R-:W-:Y:S01]  /*0d50*/  @!P0 IMAD.IADD R14, R14, 0x1, -R5 ;  /* 0x000000010e0e8824 */ /* 0x000fe200078e0a05 */
[----:B------:R-:W-:Y:S01]  /*0d60*/  ISETP.GT.U32.AND P0, PT, R5, R22, PT ;  /* 0x000000160500720c */ /* 0x000fe20003f04070 */
[----:B------:R-:W-:Y:S01]  /*0d70*/  IMAD.HI.U32 R13, R9, R24, RZ ;  /* 0x00000018090d7227 */ /* 0x000fe200078e00ff */
[----:B------:R-:W-:-:S03]  /*0d80*/  IABS R28, R23 ;  /* 0x00000017001c7213 */ /* 0x000fc60000000000 */
[----:B------:R-:W-:Y:S02]  /*0d90*/  IMAD.MOV R17, RZ, RZ, -R17 ;  /* 0x000000ffff117224 */ /* 0x000fe400078e0a11 */
[----:B------:R-:W-:Y:S02]  /*0da0*/  IMAD.MOV R13, RZ, RZ, -R13 ;  /* 0x000000ffff0d7224 */ /* 0x000fe400078e0a0d */
[C---:B------:R-:W-:Y:S02]  /*0db0*/  IMAD R26, R5.reuse, R17, R26 ;  /* 0x00000011051a7224 */ /* 0x040fe400078e021a */
[C---:B------:R-:W-:Y:S02]  /*0dc0*/  IMAD R24, R5.reuse, R13, R24 ;  /* 0x0000000d05187224 */ /* 0x040fe400078e0218 */
[--C-:B------:R-:W-:Y:S01]  /*0dd0*/  @!P1 IMAD.IADD R20, R20, 0x1, -R5.reuse ;  /* 0x0000000114149824 */ /* 0x100fe200078e0a05 */
[----:B------:R-:W-:Y:S01]  /*0de0*/  ISETP.GT.U32.AND P1, PT, R5, R26, PT ;  /* 0x0000001a0500720c */ /* 0x000fe20003f24070 */
[----:B------:R-:W-:Y:S01]  /*0df0*/  @!P0 IMAD.IADD R22, R22, 0x1, -R5 ;  /* 0x0000000116168824 */ /* 0x000fe200078e0a05 */
[----:B------:R-:W-:Y:S01]  /*0e00*/  ISETP.GE.AND P0, PT, R21, RZ, PT ;  /* 0x000000ff1500720c */ /* 0x000fe20003f06270 */
[----:B------:R-:W-:-:S04]  /*0e10*/  IMAD.HI.U32 R11, R9, R28, RZ ;  /* 0x0000001c090b7227 */ /* 0x000fc800078e00ff */
[----:B------:R-:W-:Y:S01]  /*0e20*/  @!P6 IMAD.IADD R18, R18, 0x1, -R5 ;  /* 0x000000011212e824 */ /* 0x000fe200078e0a05 */
[C---:B------:R-:W-:Y:S01]  /*0e30*/  ISETP.GT.U32.AND P6, PT, R5.reuse, R24, PT ;  /* 0x000000180500720c */ /* 0x040fe20003fc4070 */
[----:B------:R-:W-:Y:S01]  /*0e40*/  @!P2 IMAD.MOV R16, RZ, RZ, -R16 ;  /* 0x000000ffff10a224 */ /* 0x000fe200078e0a10 */
[----:B------:R-:W-:Y:S01]  /*0e50*/  ISETP.GT.U32.AND P2, PT, R5, R22, PT ;  /* 0x000000160500720c */ /* 0x000fe20003f44070 */
[----:B------:R-:W-:Y:S02]  /*0e60*/  IMAD.MOV R13, RZ, RZ, -R11 ;  /* 0x000000ffff0d7224 */ /* 0x000fe400078e0a0b */
[----:B------:R-:W-:-:S04]  /*0e70*/  IMAD.HI.U32 R11, R9, R30, RZ ;  /* 0x0000001e090b7227 */ /* 0x000fc800078e00ff */
[----:B------:R-:W-:Y:S02]  /*0e80*/  IMAD.MOV R11, RZ, RZ, -R11 ;  /* 0x000000ffff0b7224 */ /* 0x000fe400078e0a0b */
[----:B------:R-:W-:Y:S02]  /*0e90*/  VIADD R21, R19, 0x8 ;  /* 0x0000000813157836 */ /* 0x000fe40000000000 */
[C---:B------:R-:W-:Y:S02]  /*0ea0*/  IMAD R28, R5.reuse, R13, R28 ;  /* 0x0000000d051c7224 */ /* 0x040fe400078e021c */
[--C-:B------:R-:W-:Y:S01]  /*0eb0*/  @!P1 IMAD.IADD R26, R26, 0x1, -R5.reuse ;  /* 0x000000011a1a9824 */ /* 0x100fe200078e0a05 */
[----:B------:R-:W-:Y:S01]  /*0ec0*/  IABS R36, R21 ;  /* 0x0000001500247213 */ /* 0x000fe20000000000 */
[----:B------:R-:W-:Y:S01]  /*0ed0*/  IMAD R30, R5, R11, R30 ;  /* 0x0000000b051e7224 */ /* 0x000fe200078e021e */
[----:B------:R-:W-:Y:S01]  /*0ee0*/  ISETP.GE.AND P1, PT, R25, RZ, PT ;  /* 0x000000ff1900720c */ /* 0x000fe20003f26270 */
[--C-:B------:R-:W-:Y:S01]  /*0ef0*/  @!P6 IMAD.IADD R24, R24, 0x1, -R5.reuse ;  /* 0x000000011818e824 */ /* 0x100fe200078e0a05 */
[C---:B------:R-:W-:Y:S01]  /*0f00*/  ISETP.GT.U32.AND P6, PT, R5.reuse, R28, PT ;  /* 0x0000001c0500720c */ /* 0x040fe20003fc4070 */
[----:B------:R-:W-:Y:S01]  /*0f10*/  @!P4 IMAD.MOV R18, RZ, RZ, -R18 ;  /* 0x000000ffff12c224 */ /* 0x000fe200078e0a12 */
[C---:B------:R-:W-:Y:S01]  /*0f20*/  ISETP.GT.U32.AND P4, PT, R5.reuse, R26, PT ;  /* 0x0000001a0500720c */ /* 0x040fe20003f84070 */
[----:B------:R-:W-:Y:S01]  /*0f30*/  @!P2 IMAD.IADD R22, R22, 0x1, -R5 ;  /* 0x000000011616a824 */ /* 0x000fe200078e0a05 */
[----:B------:R-:W-:Y:S01]  /*0f40*/  ISETP.GT.U32.AND P2, PT, R5, R30, PT ;  /* 0x0000001e0500720c */ /* 0x000fe20003f44070 */
[----:B------:R-:W-:-:S04]  /*0f50*/  IMAD.HI.U32 R17, R9, R34, RZ ;  /* 0x0000002209117227 */ /* 0x000fc800078e00ff */
[----:B------:R-:W-:-:S04]  /*0f60*/  IMAD.HI.U32 R11, R9, R36, RZ ;  /* 0x00000024090b7227 */ /* 0x000fc800078e00ff */
[----:B------:R-:W-:Y:S01]  /*0f70*/  @!P5 IMAD.MOV R14, RZ, RZ, -R14 ;  /* 0x000000ffff0ed224 */ /* 0x000fe200078e0a0e */
[----:B------:R-:W-:Y:S01]  /*0f80*/  ISETP.GT.U32.AND P5, PT, R5, R24, PT ;  /* 0x000000180500720c */ /* 0x000fe20003fa4070 */
[----:B------:R-:W-:Y:S02]  /*0f90*/  VIADD R25, R19, 0x4 ;  /* 0x0000000413197836 */ /* 0x000fe40000000000 */
[----:B------:R-:W-:-:S03]  /*0fa0*/  IMAD.HI.U32 R13, R9, R32, RZ ;  /* 0x00000020090d7227 */ /* 0x000fc600078e00ff */
[----:B------:R-:W-:Y:S01]  /*0fb0*/  IABS R38, R25 ;  /* 0x0000001900267213 */ /* 0x000fe20000000000 */
[----:B------:R-:W-:Y:S02]  /*0fc0*/  IMAD.MOV R17, RZ, RZ, -R17 ;  /* 0x000000ffff117224 */ /* 0x000fe400078e0a11 */
[----:B------:R-:W-:Y:S02]  /*0fd0*/  IMAD.MOV R11, RZ, RZ, -R11 ;  /* 0x000000ffff0b7224 */ /* 0x000fe400078e0a0b */
[----:B------:R-:W-:Y:S02]  /*0fe0*/  IMAD.MOV R13, RZ, RZ, -R13 ;  /* 0x000000ffff0d7224 */ /* 0x000fe400078e0a0d */
[----:B------:R-:W-:Y:S01]  /*0ff0*/  IMAD R34, R5, R17, R34 ;  /* 0x0000001105227224 */ /* 0x000fe200078e0222 */
[----:B------:R-:W-:Y:S01]  /*1000*/  LOP3.LUT R17, R65, 0x68, RZ, 0xfc, !PT ;  /* 0x0000006841117812 */ /* 0x000fe200078efcff */
[C---:B------:R-:W-:Y:S01]  /*1010*/  IMAD R36, R5.reuse, R11, R36 ;  /* 0x0000000b05247224 */ /* 0x040fe200078e0224 */
[----:B------:R-:W-:Y:S01]  /*1020*/  SHF.R.U32.HI R11, RZ, 0x3, R67 ;  /* 0x00000003ff0b7819 */ /* 0x000fe20000011643 */
[----:B------:R-:W-:-:S02]  /*1030*/  IMAD R32, R5, R13, R32 ;  /* 0x0000000d05207224 */ /* 0x000fc400078e0220 */
[--C-:B------:R-:W-:Y:S01]  /*1040*/  @!P6 IMAD.IADD R28, R28, 0x1, -R5.reuse ;  /* 0x000000011c1ce824 */ /* 0x100fe200078e0a05 */
[----:B------:R-:W-:Y:S01]  /*1050*/  LOP3.LUT R58, R11, 0x3fe, R8, 0x78, !PT ;  /* 0x000003fe0b3a7812 */ /* 0x000fe200078e7808 */
[--C-:B------:R-:W-:Y:S01]  /*1060*/  @!P4 IMAD.IADD R26, R26, 0x1, -R5.reuse ;  /* 0x000000011a1ac824 */ /* 0x100fe200078e0a05 */
[C---:B------:R-:W-:Y:S01]  /*1070*/  ISETP.GT.U32.AND P4, PT, R5.reuse, R34, PT ;  /* 0x000000220500720c */ /* 0x040fe20003f84070 */
[----:B------:R-:W-:Y:S01]  /*1080*/  @!P2 IMAD.IADD R30, R30, 0x1, -R5 ;  /* 0x000000011e1ea824 */ /* 0x000fe200078e0a05 */
[----:B------:R-:W-:Y:S01]  /*1090*/  ISETP.GT.U32.AND P2, PT, R5, R36, PT ;  /* 0x000000240500720c */ /* 0x000fe20003f44070 */
[----:B------:R-:W-:Y:S01]  /*10a0*/  IMAD.HI.U32 R13, R9, R38, RZ ;  /* 0x00000026090d7227 */ /* 0x000fe200078e00ff */
[----:B------:R-:W-:Y:S02]  /*10b0*/  ISETP.GT.U32.AND P6, PT, R5, R28, PT ;  /* 0x0000001c0500720c */ /* 0x000fe40003fc4070 */
[----:B------:R-:W-:Y:S01]  /*10c0*/  LOP3.LUT R57, R58, 0x40, RZ, 0x3c, !PT ;  /* 0x000000403a397812 */ /* 0x000fe200078e3cff */
[----:B------:R-:W-:-:S04]  /*10d0*/  IMAD.HI.U32 R9, R9, R40, RZ ;  /* 0x0000002809097227 */ /* 0x000fc800078e00ff */
[----:B------:R-:W-:Y:S01]  /*10e0*/  @!P5 IMAD.IADD R24, R24, 0x1, -R5 ;  /* 0x000000011818d824 */ /* 0x000fe200078e0a05 */
[C---:B------:R-:W-:Y:S01]  /*10f0*/  ISETP.GT.U32.AND P5, PT, R5.reuse, R32, PT ;  /* 0x000000200500720c */ /* 0x040fe20003fa4070 */
[----:B------:R-:W-:Y:S02]  /*1100*/  IMAD.MOV R13, RZ, RZ, -R13 ;  /* 0x000000ffff0d7224 */ /* 0x000fe400078e0a0d */
[----:B------:R-:W-:Y:S02]  /*1110*/  IMAD.MOV R9, RZ, RZ, -R9 ;  /* 0x000000ffff097224 */ /* 0x000fe400078e0a09 */
[C---:B------:R-:W-:Y:S02]  /*1120*/  IMAD R38, R5.reuse, R13, R38 ;  /* 0x0000000d05267224 */ /* 0x040fe400078e0226 */
[C---:B------:R-:W-:Y:S01]  /*1130*/  IMAD R40, R5.reuse, R9, R40 ;  /* 0x0000000905287224 */ /* 0x040fe200078e0228 */
[----:B------:R-:W-:Y:S01]  /*1140*/  LOP3.LUT R9, R0, 0x1c0, RZ, 0xc0, !PT ;  /* 0x000001c000097812 */ /* 0x000fe200078ec0ff */
[--C-:B------:R-:W-:Y:S01]  /*1150*/  @!P4 IMAD.IADD R34, R34, 0x1, -R5.reuse ;  /* 0x000000012222c824 */ /* 0x100fe200078e0a05 */
[C---:B------:R-:W-:Y:S01]  /*1160*/  ISETP.GT.U32.AND P4, PT, R5.reuse, R38, PT ;  /* 0x000000260500720c */ /* 0x040fe20003f84070 */
[----:B------:R-:W-:Y:S01]  /*1170*/  @!P2 IMAD.IADD R36, R36, 0x1, -R5 ;  /* 0x000000012424a824 */ /* 0x000fe200078e0a05 */
[----:B------:R-:W-:Y:S01]  /*1180*/  ISETP.GT.U32.AND P2, PT, R5, R40, PT ;  /* 0x000000280500720c */ /* 0x000fe20003f44070 */
[----:B------:R-:W-:Y:S01]  /*1190*/  IMAD.SHL.U32 R13, R0, 0x40, RZ ;  /* 0x00000040000d7824 */ /* 0x000fe200078e00ff */
[----:B------:R-:W-:Y:S01]  /*11a0*/  SHF.R.U32.HI R9, RZ, 0x2, R9 ;  /* 0x00000002ff097819 */ /* 0x000fe20000011609 */
[--C-:B------:R-:W-:Y:S01]  /*11b0*/  @!P6 IMAD.IADD R28, R28, 0x1, -R5.reuse ;  /* 0x000000011c1ce824 */ /* 0x100fe200078e0a05 */
[----:B------:R-:W-:Y:S01]  /*11c0*/  ISETP.GE.AND P6, PT, R27, RZ, PT ;  /* 0x000000ff1b00720c */ /* 0x000fe20003fc6270 */
[--C-:B------:R-:W-:Y:S01]  /*11d0*/  @!P5 IMAD.IADD R32, R32, 0x1, -R5.reuse ;  /* 0x000000012020d824 */ /* 0x100fe200078e0a05 */
[----:B------:R-:W-:Y:S01]  /*11e0*/  ISETP.GE.AND P5, PT, R23, RZ, PT ;  /* 0x000000ff1700720c */ /* 0x000fe20003fa6270 */
[----:B------:R-:W-:Y:S01]  /*11f0*/  @!P0 IMAD.MOV R22, RZ, RZ, -R22 ;  /* 0x000000ffff168224 */ /* 0x000fe200078e0a16 */
[----:B------:R-:W-:Y:S01]  /*1200*/  LOP3.LUT R42, R13, 0x1800, RZ, 0xc0, !PT ;  /* 0x000018000d2a7812 */ /* 0x000fe200078ec0ff */
[----:B------:R-:W-:Y:S01]  /*1210*/  @!P1 IMAD.MOV R24, RZ, RZ, -R24 ;  /* 0x000000ffff189224 */ /* 0x000fe200078e0a18 */
[----:B------:R-:W-:Y:S01]  /*1220*/  LOP3.LUT R59, R9, 0x3fe, R8, 0x78, !PT ;  /* 0x000003fe093b7812 */ /* 0x000fe200078e7808 */
[--C-:B------:R-:W-:Y:S01]  /*1230*/  @!P4 IMAD.IADD R38, R38, 0x1, -R5.reuse ;  /* 0x000000012626c824 */ /* 0x100fe200078e0a05 */
[----:B------:R-:W-:Y:S01]  /*1240*/  ISETP.GT.U32.AND P0, PT, R5, R30, PT ;  /* 0x0000001e0500720c */ /* 0x000fe20003f04070 */
[----:B------:R-:W-:Y:S01]  /*1250*/  IMAD R23, R7, 0x100, R42 ;  /* 0x0000010007177824 */ /* 0x000fe200078e022a */
[----:B------:R-:W-:Y:S01]  /*1260*/  ISETP.GT.U32.AND P1, PT, R5, R32, PT ;  /* 0x000000200500720c */ /* 0x000fe20003f24070 */
[----:B------:R-:W-:Y:S01]  /*1270*/  IMAD.SHL.U32 R7, R7, 0x10, RZ ;  /* 0x0000001007077824 */ /* 0x000fe200078e00ff */
[C---:B------:R-:W-:Y:S01]  /*1280*/  ISETP.GT.U32.AND P4, PT, R5.reuse, R34, PT ;  /* 0x000000220500720c */ /* 0x040fe20003f84070 */
[--C-:B------:R-:W-:Y:S01]  /*1290*/  @!P2 IMAD.IADD R40, R40, 0x1, -R5.reuse ;  /* 0x000000012828a824 */ /* 0x100fe200078e0a05 */
[----:B------:R-:W-:Y:S01]  /*12a0*/  ISETP.GT.U32.AND P2, PT, R5, R36, PT ;  /* 0x000000240500720c */ /* 0x000fe20003f44070 */
[----:B------:R-:W-:Y:S01]  /*12b0*/  @!P6 IMAD.MOV R26, RZ, RZ, -R26 ;  /* 0x000000ffff1ae224 */ /* 0x000fe200078e0a1a */
[----:B------:R-:W-:Y:S01]  /*12c0*/  LOP3.LUT R8, R7, 0x30, R8, 0x78, !PT ;  /* 0x0000003007087812 */ /* 0x000fe200078e7808 */
[----:B------:R-:W-:Y:S01]  /*12d0*/  @!P5 IMAD.MOV R28, RZ, RZ, -R28 ;  /* 0x000000ffff1cd224 */ /* 0x000fe200078e0a1c */
[----:B------:R-:W2:Y:S01]  /*12e0*/  LDC R7, c[0x0][0x3b0] ;  /* 0x0000ec00ff077b82 */ /* 0x000ea20000000800 */
[C---:B------:R-:W-:Y:S01]  /*12f0*/  ISETP.GT.U32.AND P6, PT, R5.reuse, R38, PT ;  /* 0x000000260500720c */ /* 0x040fe20003fc4070 */
[----:B------:R-:W-:Y:S01]  /*1300*/  @!P3 IMAD.MOV R20, RZ, RZ, -R20 ;  /* 0x000000ffff14b224 */ /* 0x000fe200078e0a14 */
[----:B------:R-:W-:Y:S01]  /*1310*/  ISETP.GT.U32.AND P5, PT, R5, R40, PT ;  /* 0x000000280500720c */ /* 0x000fe20003fa4070 */
[--C-:B------:R-:W-:Y:S01]  /*1320*/  @!P0 IMAD.IADD R30, R30, 0x1, -R5.reuse ;  /* 0x000000011e1e8824 */ /* 0x100fe200078e0a05 */
[----:B------:R-:W-:Y:S01]  /*1330*/  ISETP.GE.AND P3, PT, R19, RZ, PT ;  /* 0x000000ff1300720c */ /* 0x000fe20003f66270 */
[--C-:B------:R-:W-:Y:S01]  /*1340*/  @!P1 IMAD.IADD R32, R32, 0x1, -R5.reuse ;  /* 0x0000000120209824 */ /* 0x100fe200078e0a05 */
[----:B------:R-:W-:Y:S01]  /*1350*/  ISETP.GE.AND P0, PT, R29, RZ, PT ;  /* 0x000000ff1d00720c */ /* 0x000fe20003f06270 */
[--C-:B------:R-:W-:Y:S01]  /*1360*/  @!P4 IMAD.IADD R34, R34, 0x1, -R5.reuse ;  /* 0x000000012222c824 */ /* 0x100fe200078e0a05 */
[----:B------:R-:W-:Y:S01]  /*1370*/  ISETP.GE.AND P1, PT, R31, RZ, PT ;  /* 0x000000ff1f00720c */ /* 0x000fe20003f26270 */
[--C-:B------:R-:W-:Y:S01]  /*1380*/  @!P2 IMAD.IADD R36, R36, 0x1, -R5.reuse ;  /* 0x000000012424a824 */ /* 0x100fe200078e0a05 */
[----:B------:R-:W-:Y:S01]  /*1390*/  ISETP.GE.AND P4, PT, R33, RZ, PT ;  /* 0x000000ff2100720c */ /* 0x000fe20003f86270 */
[----:B------:R-:W-:Y:S01]  /*13a0*/  IMAD.IADD R23, R23, 0x1, R8 ;  /* 0x0000000117177824 */ /* 0x000fe200078e0208 */
[----:B------:R-:W-:Y:S01]  /*13b0*/  ISETP.GE.AND P2, PT, R21, RZ, PT ;  /* 0x000000ff1500720c */ /* 0x000fe20003f46270 */
[--C-:B------:R-:W-:Y:S01]  /*13c0*/  @!P6 IMAD.IADD R38, R38, 0x1, -R5.reuse ;  /* 0x000000012626e824 */ /* 0x100fe200078e0a05 */
[----:B------:R-:W-:Y:S01]  /*13d0*/  ISETP.GE.AND P6, PT, R25, RZ, PT ;  /* 0x000000ff1900720c */ /* 0x000fe20003fc6270 */
[----:B------:R-:W-:Y:S01]  /*13e0*/  @!P5 IMAD.IADD R40, R40, 0x1, -R5 ;  /* 0x000000012828d824 */ /* 0x000fe200078e0a05 */
[----:B------:R-:W-:Y:S01]  /*13f0*/  ISETP.NE.AND P5, PT, R15, RZ, PT ;  /* 0x000000ff0f00720c */ /* 0x000fe20003fa5270 */
[----:B------:R-:W3:Y:S01]  /*1400*/  LDC.64 R8, c[0x0][0x380] ;  /* 0x0000e000ff087b82 */ /* 0x000ee20000000a00 */
[----:B------:R-:W-:Y:S01]  /*1410*/  LOP3.LUT R5, RZ, R15, RZ, 0x33, !PT ;  /* 0x0000000fff057212 */ /* 0x000fe200078e33ff */
[----:B------:R-:W-:Y:S01]  /*1420*/  @!P3 IMAD.MOV R40, RZ, RZ, -R40 ;  /* 0x000000ffff28b224 */ /* 0x000fe200078e0a28 */
[----:B------:R-:W-:Y:S01]  /*1430*/  LOP3.LUT R13, R13, 0x400, RZ, 0xc0, !PT ;  /* 0x000004000d0d7812 */ /* 0x000fe200078ec0ff */
[----:B------:R-:W-:Y:S01]  /*1440*/  @!P0 IMAD.MOV R30, RZ, RZ, -R30 ;  /* 0x000000ffff1e8224 */ /* 0x000fe200078e0a1e */
[C---:B------:R-:W-:Y:S01]  /*1450*/  SEL R10, R5.reuse, R10, !P5 ;  /* 0x0000000a050a7207 */ /* 0x040fe20006800000 */
[----:B------:R-:W-:Y:S01]  /*1460*/  @!P1 IMAD.MOV R32, RZ, RZ, -R32 ;  /* 0x000000ffff209224 */ /* 0x000fe200078e0a20 */
[C---:B------:R-:W-:Y:S01]  /*1470*/  SEL R12, R5.reuse, R12, !P5 ;  /* 0x0000000c050c7207 */ /* 0x040fe20006800000 */
[----:B------:R-:W-:Y:S01]  /*1480*/  @!P4 IMAD.MOV R34, RZ, RZ, -R34 ;  /* 0x000000ffff22c224 */ /* 0x000fe200078e0a22 */
[C---:B------:R-:W-:Y:S01]  /*1490*/  SEL R16, R5.reuse, R16, !P5 ;  /* 0x0000001005107207 */ /* 0x040fe20006800000 */
[-C--:B--2---:R-:W-:Y:S01]  /*14a0*/  IMAD R10, R10, R7.reuse, RZ ;  /* 0x000000070a0a7224 */ /* 0x084fe200078e02ff */
[C---:B------:R-:W-:Y:S01]  /*14b0*/  SEL R14, R5.reuse, R14, !P5 ;  /* 0x0000000e050e7207 */ /* 0x040fe20006800000 */
[----:B------:R-:W-:Y:S01]  /*14c0*/  @!P2 IMAD.MOV R36, RZ, RZ, -R36 ;  /* 0x000000ffff24a224 */ /* 0x000fe200078e0a24 */
[C---:B------:R-:W-:Y:S01]  /*14d0*/  SEL R18, R5.reuse, R18, !P5 ;  /* 0x0000001205127207 */ /* 0x040fe20006800000 */
[----:B------:R-:W-:Y:S01]  /*14e0*/  @!P6 IMAD.MOV R38, RZ, RZ, -R38 ;  /* 0x000000ffff26e224 */ /* 0x000fe200078e0a26 */
[----:B0-----:R-:W-:Y:S01]  /*14f0*/  LEA R100, P3, R10, R68, 0x1 ;  /* 0x000000440a647211 */ /* 0x001fe200078608ff */
[-C--:B------:R-:W-:Y:S01]  /*1500*/  IMAD R12, R12, R7.reuse, RZ ;  /* 0x000000070c0c7224 */ /* 0x080fe200078e02ff */
[C---:B------:R-:W-:Y:S01]  /*1510*/  SEL R20, R5.reuse, R20, !P5 ;  /* 0x0000001405147207 */ /* 0x040fe20006800000 */
[-C--:B------:R-:W-:Y:S01]  /*1520*/  IMAD R16, R16, R7.reuse, RZ ;  /* 0x0000000710107224 */ /* 0x080fe200078e02ff */
[C---:B------:R-:W-:Y:S01]  /*1530*/  SEL R22, R5.reuse, R22, !P5 ;  /* 0x0000001605167207 */ /* 0x040fe20006800000 */
[----:B------:R-:W0:Y:S01]  /*1540*/  LDC R15, c[0x0][0x3ac] ;  /* 0x0000eb00ff0f7b82 */ /* 0x000e220000000800 */
[C---:B------:R-:W-:Y:S01]  /*1550*/  SEL R24, R5.reuse, R24, !P5 ;  /* 0x0000001805187207 */ /* 0x040fe20006800000 */
[-C--:B------:R-:W-:Y:S01]  /*1560*/  IMAD R14, R14, R7.reuse, RZ ;  /* 0x000000070e0e7224 */ /* 0x080fe200078e02ff */
[C---:B------:R-:W-:Y:S01]  /*1570*/  SEL R26, R5.reuse, R26, !P5 ;  /* 0x0000001a051a7207 */ /* 0x040fe20006800000 */
[-C--:B------:R-:W-:Y:S01]  /*1580*/  IMAD R18, R18, R7.reuse, RZ ;  /* 0x0000000712127224 */ /* 0x080fe200078e02ff */
[C---:B------:R-:W-:Y:S01]  /*1590*/  SEL R28, R5.reuse, R28, !P5 ;  /* 0x0000001c051c7207 */ /* 0x040fe20006800000 */
[----:B------:R-:W-:Y:S01]  /*15a0*/  IMAD R20, R20, R7, RZ ;  /* 0x0000000714147224 */ /* 0x000fe200078e02ff */
[----:B------:R-:W-:Y:S01]  /*15b0*/  LEA.HI.X.SX32 R101, R10, R69, 0x1, P3 ;  /* 0x000000450a657211 */ /* 0x000fe200018f0eff */
[-C--:B------:R-:W-:Y:S01]  /*15c0*/  IMAD R22, R22, R7.reuse, RZ ;  /* 0x0000000716167224 */ /* 0x080fe200078e02ff */
[----:B------:R-:W2:Y:S01]  /*15d0*/  LDC R10, c[0x0][0x3a8] ;  /* 0x0000ea00ff0a7b82 */ /* 0x000ea20000000800 */
[C---:B------:R-:W-:Y:S01]  /*15e0*/  SEL R30, R5.reuse, R30, !P5 ;  /* 0x0000001e051e7207 */ /* 0x040fe20006800000 */
[-C--:B------:R-:W-:Y:S01]  /*15f0*/  IMAD R24, R24, R7.reuse, RZ ;  /* 0x0000000718187224 */ /* 0x080fe200078e02ff */
        /* <DEDUP_REMOVED lines=8> */
[----:B------:R-:W-:Y:S01]  /*1680*/  SEL R5, R5, R40, !P5 ;  /* 0x0000002805057207 */ /* 0x000fe20006800000 */
[-C--:B------:R-:W-:Y:S01]  /*1690*/  IMAD R34, R34, R7.reuse, RZ ;  /* 0x0000000722227224 */ /* 0x080fe200078e02ff */
[-C--:B------:R-:W-:Y:S01]  /*16a0*/  LEA R98, P2, R12, R68.reuse, 0x1 ;  /* 0x000000440c627211 */ /* 0x080fe200078408ff */
[-C--:B------:R-:W-:Y:S01]  /*16b0*/  IMAD R36, R36, R7.reuse, RZ ;  /* 0x0000000724247224 */ /* 0x080fe200078e02ff */
[-C--:B------:R-:W-:Y:S01]  /*16c0*/  LEA R96, P1, R16, R68.reuse, 0x1 ;  /* 0x0000004410607211 */ /* 0x080fe200078208ff */
[-C--:B------:R-:W-:Y:S01]  /*16d0*/  IMAD R38, R38, R7.reuse, RZ ;  /* 0x0000000726267224 */ /* 0x080fe200078e02ff */
[-C--:B------:R-:W-:Y:S01]  /*16e0*/  LEA R94, P0, R14, R68.reuse, 0x1 ;  /* 0x000000440e5e7211 */ /* 0x080fe200078008ff */
[----:B------:R-:W-:Y:S01]  /*16f0*/  IMAD R5, R5, R7, RZ ;  /* 0x0000000705057224 */ /* 0x000fe200078e02ff */
[-C--:B------:R-:W-:Y:S01]  /*1700*/  LEA R92, P4, R18, R68.reuse, 0x1 ;  /* 0x00000044125c7211 */ /* 0x080fe200078808ff */
[----:B-1----:R-:W-:Y:S01]  /*1710*/  IMAD R6, R6, UR5, RZ ;  /* 0x0000000506067c24 */ /* 0x002fe2000f8e02ff */
[-C--:B------:R-:W-:Y:S01]  /*1720*/  LEA R90, P6, R20, R68.reuse, 0x1 ;  /* 0x00000044145a7211 */ /* 0x080fe200078c08ff */
[----:B0-----:R-:W-:Y:S01]  /*1730*/  IMAD R62, R64, R15, RZ ;  /* 0x0000000f403e7224 */ /* 0x001fe200078e02ff */
[----:B------:R-:W-:Y:S01]  /*1740*/  LEA R88, P5, R22, R68, 0x1 ;  /* 0x0000004416587211 */ /* 0x000fe200078a08ff */
[----:B--2---:R-:W-:Y:S01]  /*1750*/  IMAD R17, R17, R10, RZ ;  /* 0x0000000a11117224 */ /* 0x004fe200078e02ff */
[----:B------:R-:W-:Y:S01]  /*1760*/  LEA R84, P3, R24, R68, 0x1 ;  /* 0x0000004418547211 */ /* 0x000fe200078608ff */
[----:B------:R-:W-:Y:S01]  /*1770*/  IMAD R60, R65, R10, RZ ;  /* 0x0000000a413c7224 */ /* 0x000fe200078e02ff */
[-C--:B------:R-:W-:Y:S01]  /*1780*/  LEA.HI.X.SX32 R99, R12, R69.reuse, 0x1, P2 ;  /* 0x000000450c637211 */ /* 0x080fe200010f0eff */
[----:B------:R-:W-:Y:S01]  /*1790*/  IMAD.SHL.U32 R12, R10, 0x80, RZ ;  /* 0x000000800a0c7824 */ /* 0x000fe200078e00ff */
[----:B------:R-:W-:Y:S01]  /*17a0*/  LEA.HI.X.SX32 R97, R16, R69, 0x1, P1 ;  /* 0x0000004510617211 */ /* 0x000fe200008f0eff */
[----:B------:R-:W-:Y:S01]  /*17b0*/  IMAD.SHL.U32 R15, R15, 0x80, RZ ;  /* 0x000000800f0f7824 */ /* 0x000fe200078e00ff */
[-C--:B------:R-:W-:Y:S01]  /*17c0*/  LEA R82, P2, R26, R68.reuse, 0x1 ;  /* 0x000000441a527211 */ /* 0x080fe200078408ff */
[----:B------:R-:W0:Y:S01]  /*17d0*/  LDCU UR5, c[0x0][0x3a0] ;  /* 0x00007400ff0577ac */ /* 0x000e220008000800 */
[----:B------:R-:W-:-:S02]  /*17e0*/  LEA R80, P1, R28, R68, 0x1 ;  /* 0x000000441c507211 */ /* 0x000fc400078208ff */
[-C--:B------:R-:W-:Y:S02]  /*17f0*/  LEA.HI.X.SX32 R95, R14, R69.reuse, 0x1, P0 ;  /* 0x000000450e5f7211 */ /* 0x080fe400000f0eff */
[-C--:B------:R-:W-:Y:S02]  /*1800*/  LEA.HI.X.SX32 R93, R18, R69.reuse, 0x1, P4 ;  /* 0x00000045125d7211 */ /* 0x080fe400020f0eff */
[-C--:B------:R-:W-:Y:S02]  /*1810*/  LEA.HI.X.SX32 R91, R20, R69.reuse, 0x1, P6 ;  /* 0x00000045145b7211 */ /* 0x080fe400030f0eff */
[-C--:B------:R-:W-:Y:S02]  /*1820*/  LEA.HI.X.SX32 R89, R22, R69.reuse, 0x1, P5 ;  /* 0x0000004516597211 */ /* 0x080fe400028f0eff */
[----:B------:R-:W-:Y:S02]  /*1830*/  LEA.HI.X.SX32 R85, R24, R69, 0x1, P3 ;  /* 0x0000004518557211 */ /* 0x000fe400018f0eff */
[----:B------:R-:W-:-:S02]  /*1840*/  LEA R78, P0, R30, R68, 0x1 ;  /* 0x000000441e4e7211 */ /* 0x000fc400078008ff */
[-C--:B------:R-:W-:Y:S02]  /*1850*/  LEA R76, P4, R32, R68.reuse, 0x1 ;  /* 0x00000044204c7211 */ /* 0x080fe400078808ff */
[-C--:B------:R-:W-:Y:S02]  /*1860*/  LEA R74, P6, R34, R68.reuse, 0x1 ;  /* 0x00000044224a7211 */ /* 0x080fe400078c08ff */
[-C--:B------:R-:W-:Y:S02]  /*1870*/  LEA R72, P5, R36, R68.reuse, 0x1 ;  /* 0x0000004424487211 */ /* 0x080fe400078a08ff */
[----:B------:R-:W-:Y:S02]  /*1880*/  LEA R70, P3, R38, R68, 0x1 ;  /* 0x0000004426467211 */ /* 0x000fe400078608ff */
[-C--:B------:R-:W-:Y:S02]  /*1890*/  LEA.HI.X.SX32 R83, R26, R69.reuse, 0x1, P2 ;  /* 0x000000451a537211 */ /* 0x080fe400010f0eff */
[----:B------:R-:W-:-:S02]  /*18a0*/  LEA.HI.X.SX32 R81, R28, R69, 0x1, P1 ;  /* 0x000000451c517211 */ /* 0x000fc400008f0eff */
[----:B------:R-:W-:Y:S02]  /*18b0*/  LEA R68, P2, R5, R68, 0x1 ;  /* 0x0000004405447211 */ /* 0x000fe400078408ff */
[----:B---3--:R-:W-:Y:S02]  /*18c0*/  LEA R86, P1, R6, R8, 0x1 ;  /* 0x0000000806567211 */ /* 0x008fe400078208ff */
[-C--:B------:R-:W-:Y:S02]  /*18d0*/  LEA.HI.X.SX32 R79, R30, R69.reuse, 0x1, P0 ;  /* 0x000000451e4f7211 */ /* 0x080fe400000f0eff */
[-C--:B------:R-:W-:Y:S02]  /*18e0*/  LEA.HI.X.SX32 R77, R32, R69.reuse, 0x1, P4 ;  /* 0x00000045204d7211 */ /* 0x080fe400020f0eff */
[----:B------:R-:W-:Y:S02]  /*18f0*/  CS2R R32, SRZ ;  /* 0x0000000000207805 */ /* 0x000fe4000001ff00 */
[----:B------:R-:W-:-:S02]  /*1900*/  LEA.HI.X.SX32 R75, R34, R69, 0x1, P6 ;  /* 0x00000045224b7211 */ /* 0x000fc400030f0eff */
[----:B------:R-:W-:Y:S02]  /*1910*/  CS2R R34, SRZ ;  /* 0x0000000000227805 */ /* 0x000fe4000001ff00 */
[-C--:B------:R-:W-:Y:S02]  /*1920*/  LEA.HI.X.SX32 R73, R36, R69.reuse, 0x1, P5 ;  /* 0x0000004524497211 */ /* 0x080fe400028f0eff */
[-C--:B------:R-:W-:Y:S02]  /*1930*/  LEA.HI.X.SX32 R71, R38, R69.reuse, 0x1, P3 ;  /* 0x0000004526477211 */ /* 0x080fe400018f0eff */
[----:B------:R-:W-:Y:S02]  /*1940*/  IADD3 R56, PT, PT, R56, UR4, R13 ;  /* 0x0000000438387c10 */ /* 0x000fe4000fffe00d */
[----:B------:R-:W-:Y:S02]  /*1950*/  LEA.HI.X.SX32 R69, R5, R69, 0x1, P2 ;  /* 0x0000004505457211 */ /* 0x000fe400010f0eff */
[----:B------:R-:W-:-:S02]  /*1960*/  LEA.HI.X.SX32 R87, R6, R9, 0x1, P1 ;  /* 0x0000000906577211 */ /* 0x000fc400008f0eff */
[C---:B------:R-:W-:Y:S02]  /*1970*/  LOP3.LUT R16, R65.reuse, 0x70, RZ, 0xfc, !PT ;  /* 0x0000007041107812 */ /* 0x040fe400078efcff */
[C---:B------:R-:W-:Y:S02]  /*1980*/  LOP3.LUT R18, R65.reuse, 0x60, RZ, 0xfc, !PT ;  /* 0x0000006041127812 */ /* 0x040fe400078efcff */
[C---:B------:R-:W-:Y:S01]  /*1990*/  LOP3.LUT R19, R65.reuse, 0x58, RZ, 0xfc, !PT ;  /* 0x0000005841137812 */ /* 0x040fe200078efcff */
[-C--:B------:R-:W-:Y:S01]  /*19a0*/  IMAD R16, R16, R10.reuse, RZ ;  /* 0x0000000a10107224 */ /* 0x080fe200078e02ff */
[C---:B------:R-:W-:Y:S01]  /*19b0*/  LOP3.LUT R20, R65.reuse, 0x50, RZ, 0xfc, !PT ;  /* 0x0000005041147812 */ /* 0x040fe200078efcff */
[-C--:B------:R-:W-:Y:S01]  /*19c0*/  IMAD R18, R18, R10.reuse, RZ ;  /* 0x0000000a12127224 */ /* 0x080fe200078e02ff */
[----:B------:R-:W-:Y:S01]  /*19d0*/  LOP3.LUT R21, R65, 0x48, RZ, 0xfc, !PT ;  /* 0x0000004841157812 */ /* 0x000fe200078efcff */
[-C--:B------:R-:W-:Y:S01]  /*19e0*/  IMAD R19, R19, R10.reuse, RZ ;  /* 0x0000000a13137224 */ /* 0x080fe200078e02ff */
[C---:B------:R-:W-:Y:S01]  /*19f0*/  LOP3.LUT R22, R65.reuse, 0x40, RZ, 0xfc, !PT ;  /* 0x0000004041167812 */ /* 0x040fe200078efcff */
[-C--:B------:R-:W-:Y:S01]  /*1a00*/  IMAD R20, R20, R10.reuse, RZ ;  /* 0x0000000a14147224 */ /* 0x080fe200078e02ff */
[----:B------:R-:W-:Y:S01]  /*1a10*/  LOP3.LUT R8, R65, 0x38, RZ, 0xfc, !PT ;  /* 0x0000003841087812 */ /* 0x000fe200078efcff */
[-C--:B------:R-:W-:Y:S01]  /*1a20*/  IMAD R21, R21, R10.reuse, RZ ;  /* 0x0000000a15157224 */ /* 0x080fe200078e02ff */
[C---:B------:R-:W-:Y:S01]  /*1a30*/  LOP3.LUT R7, R65.reuse, 0x30, RZ, 0xfc, !PT ;  /* 0x0000003041077812 */ /* 0x040fe200078efcff */
[-C--:B------:R-:W-:Y:S01]  /*1a40*/  IMAD R22, R22, R10.reuse, RZ ;  /* 0x0000000a16167224 */ /* 0x080fe200078e02ff */
[C---:B------:R-:W-:Y:S01]  /*1a50*/  LOP3.LUT R5, R65.reuse, 0x28, RZ, 0xfc, !PT ;  /* 0x0000002841057812 */ /* 0x040fe200078efcff */
[-C--:B------:R-:W-:Y:S01]  /*1a60*/  IMAD R8, R8, R10.reuse, RZ ;  /* 0x0000000a08087224 */ /* 0x080fe200078e02ff */
[----:B------:R-:W-:Y:S01]  /*1a70*/  LOP3.LUT R6, R65, 0x20, RZ, 0xfc, !PT ;  /* 0x0000002041067812 */ /* 0x000fe200078efcff */
[-C--:B------:R-:W-:Y:S01]  /*1a80*/  IMAD R7, R7, R10.reuse, RZ ;  /* 0x0000000a07077224 */ /* 0x080fe200078e02ff */
[----:B------:R-:W-:Y:S01]  /*1a90*/  LOP3.LUT R9, R65, 0x18, RZ, 0xfc, !PT ;  /* 0x0000001841097812 */ /* 0x000fe200078efcff */
[-C--:B------:R-:W-:Y:S01]  /*1aa0*/  IMAD R5, R5, R10.reuse, RZ ;  /* 0x0000000a05057224 */ /* 0x080fe200078e02ff */
[C---:B------:R-:W-:Y:S01]  /*1ab0*/  LOP3.LUT R14, R65.reuse, 0x10, RZ, 0xfc, !PT ;  /* 0x00000010410e7812 */ /* 0x040fe200078efcff */
[-C--:B------:R-:W-:Y:S01]  /*1ac0*/  IMAD R6, R6, R10.reuse, RZ ;  /* 0x0000000a06067224 */ /* 0x080fe200078e02ff */
[----:B------:R-:W-:Y:S01]  /*1ad0*/  LOP3.LUT R13, R65, 0x8, RZ, 0xfc, !PT ;  /* 0x00000008410d7812 */ /* 0x000fe200078efcff */
[-C--:B------:R-:W-:Y:S01]  /*1ae0*/  IMAD R9, R9, R10.reuse, RZ ;  /* 0x0000000a09097224 */ /* 0x080fe200078e02ff */
[----:B------:R-:W-:Y:S01]  /*1af0*/  LOP3.LUT R11, R23, 0x40, RZ, 0x3c, !PT ;  /* 0x00000040170b7812 */ /* 0x000fe200078e3cff */
[----:B------:R-:W-:-:S02]  /*1b00*/  IMAD R14, R14, R10, RZ ;  /* 0x0000000a0e0e7224 */ /* 0x000fc400078e02ff */
[-C--:B------:R-:W-:Y:S02]  /*1b10*/  IMAD R13, R13, R10.reuse, RZ ;  /* 0x0000000a0d0d7224 */ /* 0x080fe400078e02ff */
[----:B0-----:R-:W-:-:S07]  /*1b20*/  IMAD R10, R63, R10, RZ ;  /* 0x0000000a3f0a7224 */ /* 0x001fce00078e02ff */
.L_x_1:
[C---:B------:R-:W-:Y:S02]  /*1b30*/  LOP3.LUT R24, R65.reuse, 0x8, RZ, 0xfc, !PT ;  /* 0x0000000841187812 */ /* 0x040fe400078efcff */
[C---:B------:R-:W-:Y:S02]  /*1b40*/  ISETP.GE.AND P3, PT, R65.reuse, UR5, PT ;  /* 0x0000000541007c0c */ /* 0x040fe4000bf66270 */
[----:B------:R-:W-:Y:S02]  /*1b50*/  ISETP.GE.AND P4, PT, R24, UR5, PT ;  /* 0x0000000518007c0c */ /* 0x000fe4000bf86270 */
[C---:B------:R-:W-:Y:S02]  /*1b60*/  LOP3.LUT R24, R65.reuse, 0x20, RZ, 0xfc, !PT ;  /* 0x0000002041187812 */ /* 0x040fe400078efcff */
[----:B------:R-:W-:Y:S02]  /*1b70*/  LOP3.LUT R25, R65, 0x10, RZ, 0xfc, !PT ;  /* 0x0000001041197812 */ /* 0x000fe400078efcff */
[----:B------:R-:W-:-:S02]  /*1b80*/  ISETP.GE.AND P0, PT, R24, UR5, PT ;  /* 0x0000000518007c0c */ /* 0x000fc4000bf06270 */
[----:B------:R-:W-:Y:S01]  /*1b90*/  ISETP.GE.AND P5, PT, R25, UR5, PT ;  /* 0x0000000519007c0c */ /* 0x000fe2000bfa6270 */
[----:B------:R-:W-:Y:S01]  /*1ba0*/  IMAD.WIDE R24, R60, 0x2, R86 ;  /* 0x000000023c187825 */ /* 0x000fe200078e0256 */
[----:B------:R-:W-:Y:S02]  /*1bb0*/  PRMT R40, RZ, 0x7610, R40 ;  /* 0x00007610ff287816 */ /* 0x000fe40000000028 */
[C---:B------:R-:W-:Y:S02]  /*1bc0*/  LOP3.LUT R26, R65.reuse, 0x18, RZ, 0xfc, !PT ;  /* 0x00000018411a7812 */ /* 0x040fe400078efcff */
[C---:B------:R-:W-:Y:S02]  /*1bd0*/  LOP3.LUT R28, R65.reuse, 0x28, RZ, 0xfc, !PT ;  /* 0x00000028411c7812 */ /* 0x040fe400078efcff */
[----:B------:R-:W-:Y:S01]  /*1be0*/  ISETP.GE.AND P6, PT, R26, UR5, PT ;  /* 0x000000051a007c0c */ /* 0x000fe2000bfc6270 */
[----:B------:R0:W2:Y:S01]  /*1bf0*/  @!P3 LDG.E.U16 R40, desc[UR6][R24.64] ;  /* 0x000000061828b981 */ /* 0x0000a2000c1e1500 */
[----:B------:R-:W-:Y:S01]  /*1c00*/  LOP3.LUT R30, R65, 0x38, RZ, 0xfc, !PT ;  /* 0x00000038411e7812 */ /* 0x000fe200078efcff */
[----:B------:R-:W-:Y:S01]  /*1c10*/  IMAD.WIDE R26, R13, 0x2, R86 ;  /* 0x000000020d1a7825 */ /* 0x000fe200078e0256 */
[----:B------:R-:W-:-:S02]  /*1c20*/  PRMT R102, RZ, 0x7610, R102 ;  /* 0x00007610ff667816 */ /* 0x000fc40000000066 */
[----:B------:R-:W-:Y:S02]  /*1c30*/  ISETP.GE.AND P1, PT, R28, UR5, PT ;  /* 0x000000051c007c0c */ /* 0x000fe4000bf26270 */
[----:B------:R-:W-:Y:S02]  /*1c40*/  PRMT R42, RZ, 0x7610, R42 ;  /* 0x00007610ff2a7816 */ /* 0x000fe4000000002a */
[C---:B------:R-:W-:Y:S01]  /*1c50*/  LOP3.LUT R29, R65.reuse, 0x30, RZ, 0xfc, !PT ;  /* 0x00000030411d7812 */ /* 0x040fe200078efcff */
[--C-:B0-----:R-:W-:Y:S01]  /*1c60*/  IMAD.WIDE R24, R6, 0x2, R86.reuse ;  /* 0x0000000206187825 */ /* 0x101fe200078e0256 */
[C---:B------:R-:W-:Y:S02]  /*1c70*/  LOP3.LUT R37, R65.reuse, 0x58, RZ, 0xfc, !PT ;  /* 0x0000005841257812 */ /* 0x040fe400078efcff */
[----:B------:R-:W-:Y:S01]  /*1c80*/  ISETP.GE.AND P3, PT, R30, UR5, PT ;  /* 0x000000051e007c0c */ /* 0x000fe2000bf66270 */
[----:B------:R0:W3:Y:S01]  /*1c90*/  @!P4 LDG.E.U16 R42, desc[UR6][R26.64] ;  /* 0x000000061a2ac981 */ /* 0x0000e2000c1e1500 */
[----:B------:R-:W-:Y:S01]  /*1ca0*/  LOP3.LUT R30, R65, 0x40, RZ, 0xfc, !PT ;  /* 0x00000040411e7812 */ /* 0x000fe200078efcff */
[----:B------:R-:W-:Y:S01]  /*1cb0*/  IMAD.WIDE R44, R9, 0x2, R86 ;  /* 0x00000002092c7825 */ /* 0x000fe200078e0256 */
[----:B------:R-:W-:Y:S01]  /*1cc0*/  ISETP.GE.AND P2, PT, R29, UR5, PT ;  /* 0x000000051d007c0c */ /* 0x000fe2000bf46270 */
[----:B------:R-:W4:Y:S01]  /*1cd0*/  @!P0 LDG.E.U16 R102, desc[UR6][R24.64] ;  /* 0x0000000618668981 */ /* 0x000f22000c1e1500 */
[----:B------:R-:W-:Y:S01]  /*1ce0*/  PRMT R46, RZ, 0x7610, R46 ;  /* 0x00007610ff2e7816 */ /* 0x000fe2000000002e */
[----:B------:R-:W-:Y:S01]  /*1cf0*/  IMAD.WIDE R28, R14, 0x2, R86 ;  /* 0x000000020e1c7825 */ /* 0x000fe200078e0256 */
[----:B------:R-:W-:-:S02]  /*1d00*/  PRMT R36, RZ, 0x7610, R36 ;  /* 0x00007610ff247816 */ /* 0x000fc40000000024 */
[----:B------:R-:W-:Y:S01]  /*1d10*/  ISETP.GE.AND P0, PT, R37, UR5, PT ;  /* 0x0000000525007c0c */ /* 0x000fe2000bf06270 */
[----:B0-----:R-:W-:Y:S01]  /*1d20*/  IMAD.WIDE R26, R5, 0x2, R86 ;  /* 0x00000002051a7825 */ /* 0x001fe200078e0256 */
[----:B------:R-:W-:Y:S01]  /*1d30*/  PRMT R38, RZ, 0x7610, R38 ;  /* 0x00007610ff267816 */ /* 0x000fe20000000026 */
[----:B------:R0:W5:Y:S01]  /*1d40*/  @!P5 LDG.E.U16 R46, desc[UR6][R28.64] ;  /* 0x000000061c2ed981 */ /* 0x000162000c1e1500 */
[----:B------:R-:W-:Y:S02]  /*1d50*/  ISETP.GE.AND P4, PT, R30, UR5, PT ;  /* 0x000000051e007c0c */ /* 0x000fe4000bf86270 */
[C---:B------:R-:W-:Y:S01]  /*1d60*/  LOP3.LUT R31, R65.reuse, 0x48, RZ, 0xfc, !PT ;  /* 0x00000048411f7812 */ /* 0x040fe200078efcff */
[----:B------:R-:W5:Y:S01]  /*1d70*/  @!P6 LDG.E.U16 R36, desc[UR6][R44.64] ;  /* 0x000000062c24e981 */ /* 0x000f62000c1e1500 */
[C---:B------:R-:W-:Y:S02]  /*1d80*/  LOP3.LUT R30, R65.reuse, 0x50, RZ, 0xfc, !PT ;  /* 0x00000050411e7812 */ /* 0x040fe400078efcff */
[----:B------:R-:W-:Y:S01]  /*1d90*/  LOP3.LUT R39, R65, 0x60, RZ, 0xfc, !PT ;  /* 0x0000006041277812 */ /* 0x000fe200078efcff */
[----:B------:R1:W5:Y:S01]  /*1da0*/  @!P1 LDG.E.U16 R38, desc[UR6][R26.64] ;  /* 0x000000061a269981 */ /* 0x000362000c1e1500 */
[----:B------:R-:W-:Y:S01]  /*1db0*/  ISETP.GE.AND P5, PT, R31, UR5, PT ;  /* 0x000000051f007c0c */ /* 0x000fe2000bfa6270 */
[----:B0-----:R-:W-:Y:S01]  /*1dc0*/  IMAD.WIDE R28, R8, 0x2, R86 ;  /* 0x00000002081c7825 */ /* 0x001fe200078e0256 */
[----:B------:R-:W-:-:S02]  /*1dd0*/  ISETP.GE.AND P6, PT, R30, UR5, PT ;  /* 0x000000051e007c0c */ /* 0x000fc4000bfc6270 */
[----:B------:R-:W-:Y:S01]  /*1de0*/  PRMT R122, RZ, 0x7610, R122 ;  /* 0x00007610ff7a7816 */ /* 0x000fe2000000007a */
[----:B------:R-:W-:Y:S01]  /*1df0*/  IMAD.WIDE R30, R7, 0x2, R86 ;  /* 0x00000002071e7825 */ /* 0x000fe200078e0256 */
[----:B------:R-:W-:Y:S02]  /*1e00*/  PRMT R120, RZ, 0x7610, R120 ;  /* 0x00007610ff787816 */ /* 0x000fe40000000078 */
[----:B------:R-:W-:Y:S01]  /*1e10*/  PRMT R112, RZ, 0x7610, R112 ;  /* 0x00007610ff707816 */ /* 0x000fe20000000070 */
[----:B-1----:R-:W-:Y:S01]  /*1e20*/  IMAD.WIDE R26, R19, 0x2, R86 ;  /* 0x00000002131a7825 */ /* 0x002fe200078e0256 */
[----:B------:R-:W-:Y:S01]  /*1e30*/  ISETP.GE.AND P1, PT, R39, UR5, PT ;  /* 0x0000000527007c0c */ /* 0x000fe2000bf26270 */
[----:B------:R-:W5:Y:S01]  /*1e40*/  @!P2 LDG.E.U16 R122, desc[UR6][R30.64] ;  /* 0x000000061e7aa981 */ /* 0x000f62000c1e1500 */
[C---:B------:R-:W-:Y:S02]  /*1e50*/  LOP3.LUT R37, R65.reuse, 0x68, RZ, 0xfc, !PT ;  /* 0x0000006841257812 */ /* 0x040fe400078efcff */
[----:B------:R-:W-:Y:S01]  /*1e60*/  LOP3.LUT R39, R65, 0x70, RZ, 0xfc, !PT ;  /* 0x0000007041277812 */ /* 0x000fe200078efcff */
[----:B------:R0:W5:Y:S01]  /*1e70*/  @!P3 LDG.E.U16 R120, desc[UR6][R28.64] ;  /* 0x000000061c78b981 */ /* 0x000162000c1e1500 */
[----:B------:R-:W-:-:S02]  /*1e80*/  ISETP.GE.AND P2, PT, R37, UR5, PT ;  /* 0x0000000525007c0c */ /* 0x000fc4000bf46270 */
[----:B------:R-:W-:Y:S01]  /*1e90*/  ISETP.GE.AND P3, PT, R39, UR5, PT ;  /* 0x0000000527007c0c */ /* 0x000fe2000bf66270 */
[----:B------:R-:W5:Y:S01]  /*1ea0*/  @!P0 LDG.E.U16 R112, desc[UR6][R26.64] ;  /* 0x000000061a708981 */ /* 0x000f62000c1e1500 */
[----:B------:R-:W-:Y:S01]  /*1eb0*/  ISETP.GE.AND P0, PT, R63, UR5, PT ;  /* 0x000000053f007c0c */ /* 0x000fe2000bf06270 */
[----:B------:R-:W-:Y:S01]  /*1ec0*/  IMAD.WIDE R44, R22, 0x2, R86 ;  /* 0x00000002162c7825 */ /* 0x000fe200078e0256 */
[----:B------:R-:W-:Y:S02]  /*1ed0*/  PRMT R118, RZ, 0x7610, R118 ;  /* 0x00007610ff767816 */ /* 0x000fe40000000076 */
[----:B------:R-:W-:Y:S01]  /*1ee0*/  PRMT R114, RZ, 0x7610, R114 ;  /* 0x00007610ff727816 */ /* 0x000fe20000000072 */
[----:B------:R-:W-:Y:S01]  /*1ef0*/  IMAD.WIDE R24, R20, 0x2, R86 ;  /* 0x0000000214187825 */ /* 0x000fe200078e0256 */
[----:B------:R-:W-:Y:S02]  /*1f00*/  PRMT R116, RZ, 0x7610, R116 ;  /* 0x00007610ff747816 */ /* 0x000fe40000000074 */
[----:B------:R1:W5:Y:S01]  /*1f10*/  @!P4 LDG.E.U16 R118, desc[UR6][R44.64] ;  /* 0x000000062c76c981 */ /* 0x000362000c1e1500 */
[----:B------:R-:W-:Y:S01]  /*1f20*/  PRMT R110, RZ, 0x7610, R110 ;  /* 0x00007610ff6e7816 */ /* 0x000fe2000000006e */
[----:B------:R-:W-:Y:S01]  /*1f30*/  IMAD.WIDE R52, R21, 0x2, R86 ;  /* 0x0000000215347825 */ /* 0x000fe200078e0256 */
[----:B------:R-:W-:Y:S01]  /*1f40*/  PRMT R108, RZ, 0x7610, R108 ;  /* 0x00007610ff6c7816 */ /* 0x000fe2000000006c */
[----:B------:R1:W5:Y:S01]  /*1f50*/  @!P6 LDG.E.U16 R114, desc[UR6][R24.64] ;  /* 0x000000061872e981 */ /* 0x000362000c1e1500 */
[----:B------:R-:W-:Y:S01]  /*1f60*/  PRMT R106, RZ, 0x7610, R106 ;  /* 0x00007610ff6a7816 */ /* 0x000fe2000000006a */
[----:B0-----:R-:W-:Y:S01]  /*1f70*/  IMAD.WIDE R28, R18, 0x2, R86 ;  /* 0x00000002121c7825 */ /* 0x001fe200078e0256 */
[----:B------:R-:W-:Y:S01]  /*1f80*/  PRMT R104, RZ, 0x7610, R104 ;  /* 0x00007610ff687816 */ /* 0x000fe20000000068 */
[----:B------:R-:W5:Y:S02]  /*1f90*/  @!P5 LDG.E.U16 R116, desc[UR6][R52.64] ;  /* 0x000000063474d981 */ /* 0x000f64000c1e1500 */
[----:B------:R-:W-:-:S02]  /*1fa0*/  IMAD.WIDE R30, R17, 0x2, R86 ;  /* 0x00000002111e7825 */ /* 0x000fc400078e0256 */
[----:B------:R0:W5:Y:S02]  /*1fb0*/  @!P1 LDG.E.U16 R110, desc[UR6][R28.64] ;  /* 0x000000061c6e9981 */ /* 0x000164000c1e1500 */
[--C-:B-1----:R-:W-:Y:S02]  /*1fc0*/  IMAD.WIDE R44, R16, 0x2, R86.reuse ;  /* 0x00000002102c7825 */ /* 0x102fe400078e0256 */
[----:B------:R-:W5:Y:S02]  /*1fd0*/  @!P2 LDG.E.U16 R108, desc[UR6][R30.64] ;  /* 0x000000061e6ca981 */ /* 0x000f64000c1e1500 */
[----:B------:R-:W-:Y:S02]  /*1fe0*/  IMAD.WIDE R24, R10, 0x2, R86 ;  /* 0x000000020a187825 */ /* 0x000fe400078e0256 */
[----:B------:R1:W5:Y:S04]  /*1ff0*/  @!P3 LDG.E.U16 R106, desc[UR6][R44.64] ;  /* 0x000000062c6ab981 */ /* 0x000368000c1e1500 */
[----:B------:R1:W5:Y:S01]  /*2000*/  @!P0 LDG.E.U16 R104, desc[UR6][R24.64] ;  /* 0x0000000618688981 */ /* 0x000362000c1e1500 */
[----:B------:R-:W-:Y:S01]  /*2010*/  BAR.SYNC.DEFER_BLOCKING 0x0 ;  /* 0x0000000000007b1d */ /* 0x000fe20000010000 */
[----:B------:R-:W-:Y:S01]  /*2020*/  ISETP.GE.AND P1, PT, R64, UR5, PT ;  /* 0x0000000540007c0c */ /* 0x000fe2000bf26270 */
[----:B------:R-:W-:Y:S01]  /*2030*/  IMAD.WIDE R26, R62, 0x2, R68 ;  /* 0x000000023e1a7825 */ /* 0x000fe200078e0244 */
[----:B------:R-:W-:-:S02]  /*2040*/  PRMT R43, RZ, 0x7610, R43 ;  /* 0x00007610ff2b7816 */ /* 0x000fc4000000002b */
[----:B------:R-:W-:Y:S01]  /*2050*/  PRMT R66, RZ, 0x7610, R66 ;  /* 0x00007610ff427816 */ /* 0x000fe20000000042 */
[C---:B0-----:R-:W-:Y:S01]  /*2060*/  IMAD.WIDE R28, R62.reuse, 0x2, R70 ;  /* 0x000000023e1c7825 */ /* 0x041fe200078e0246 */
[----:B------:R-:W-:Y:S02]  /*2070*/  PRMT R41, RZ, 0x7610, R41 ;  /* 0x00007610ff297816 */ /* 0x000fe40000000029 */
[----:B-1----:R-:W-:Y:S01]  /*2080*/  PRMT R44, RZ, 0x7610, R44 ;  /* 0x00007610ff2c7816 */ /* 0x002fe2000000002c */
[C---:B------:R-:W-:Y:S01]  /*2090*/  IMAD.WIDE R30, R62.reuse, 0x2, R72 ;  /* 0x000000023e1e7825 */ /* 0x040fe200078e0248 */
[----:B------:R-:W-:Y:S02]  /*20a0*/  PRMT R39, RZ, 0x7610, R39 ;  /* 0x00007610ff277816 */ /* 0x000fe40000000027 */
[----:B------:R-:W-:Y:S01]  /*20b0*/  PRMT R52, RZ, 0x7610, R52 ;  /* 0x00007610ff347816 */ /* 0x000fe20000000034 */
[----:B------:R-:W-:Y:S01]  /*20c0*/  IMAD.WIDE R24, R62, 0x2, R74 ;  /* 0x000000023e187825 */ /* 0x000fe200078e024a */
[----:B------:R-:W-:-:S02]  /*20d0*/  PRMT R37, RZ, 0x7610, R37 ;  /* 0x00007610ff257816 */ /* 0x000fc40000000025 */
[----:B------:R-:W-:Y:S01]  /*20e0*/  PRMT R54, RZ, 0x7610, R54 ;  /* 0x00007610ff367816 */ /* 0x000fe20000000036 */
[C---:B------:R-:W-:Y:S01]  /*20f0*/  IMAD.WIDE R124, R62.reuse, 0x2, R82 ;  /* 0x000000023e7c7825 */ /* 0x040fe200078e0252 */
[----:B------:R0:W5:Y:S04]  /*2100*/  @!P1 LDG.E.U16 R43, desc[UR6][R26.64] ;  /* 0x000000061a2b9981 */ /* 0x000168000c1e1500 */
[----:B------:R1:W5:Y:S01]  /*2110*/  @!P1 LDG.E.U16 R66, desc[UR6][R28.64] ;  /* 0x000000061c429981 */ /* 0x000362000c1e1500 */
[----:B------:R-:W-:Y:S02]  /*2120*/  PRMT R55, RZ, 0x7610, R55 ;  /* 0x00007610ff377816 */ /* 0x000fe40000000037 */
[----:B------:R-:W-:Y:S01]  /*2130*/  PRMT R103, RZ, 0x7610, R103 ;  /* 0x00007610ff677816 */ /* 0x000fe20000000067 */
[----:B------:R1:W5:Y:S01]  /*2140*/  @!P1 LDG.E.U16 R41, desc[UR6][R30.64] ;  /* 0x000000061e299981 */ /* 0x000362000c1e1500 */
[----:B0-----:R-:W-:Y:S01]  /*2150*/  IMAD.WIDE R26, R62, 0x2, R76 ;  /* 0x000000023e1a7825 */ /* 0x001fe200078e024c */
[----:B------:R-:W-:-:S02]  /*2160*/  PRMT R53, RZ, 0x7610, R53 ;  /* 0x00007610ff357816 */ /* 0x000fc40000000035 */
[----:B------:R0:W5:Y:S01]  /*2170*/  @!P1 LDG.E.U16 R44, desc[UR6][R24.64] ;  /* 0x00000006182c9981 */ /* 0x000162000c1e1500 */
[----:B-1----:R-:W-:-:S03]  /*2180*/  IMAD.WIDE R28, R62, 0x2, R78 ;  /* 0x000000023e1c7825 */ /* 0x002fc600078e024e */
[----:B------:R1:W5:Y:S01]  /*2190*/  @!P1 LDG.E.U16 R39, desc[UR6][R26.64] ;  /* 0x000000061a279981 */ /* 0x000362000c1e1500 */
[----:B------:R-:W-:-:S03]  /*21a0*/  IMAD.WIDE R30, R62, 0x2, R80 ;  /* 0x000000023e1e7825 */ /* 0x000fc600078e0250 */
[----:B------:R1:W5:Y:S01]  /*21b0*/  @!P1 LDG.E.U16 R52, desc[UR6][R28.64] ;  /* 0x000000061c349981 */ /* 0x000362000c1e1500 */
[C---:B0-----:R-:W-:Y:S01]  /*21c0*/  IMAD.WIDE R24, R62.reuse, 0x2, R84 ;  /* 0x000000023e187825 */ /* 0x041fe200078e0254 */
[----:B------:R-:W-:Y:S02]  /*21d0*/  PRMT R47, RZ, 0x7610, R47 ;  /* 0x00007610ff2f7816 */ /* 0x000fe4000000002f */
[----:B------:R0:W5:Y:S01]  /*21e0*/  @!P1 LDG.E.U16 R37, desc[UR6][R30.64] ;  /* 0x000000061e259981 */ /* 0x000162000c1e1500 */
[C---:B-1----:R-:W-:Y:S01]  /*21f0*/  IMAD.WIDE R26, R62.reuse, 0x2, R88 ;  /* 0x000000023e1a7825 */ /* 0x042fe200078e0258 */
[----:B------:R-:W-:Y:S02]  /*2200*/  PRMT R45, RZ, 0x7610, R45 ;  /* 0x00007610ff2d7816 */ /* 0x000fe4000000002d */
[----:B------:R1:W5:Y:S01]  /*2210*/  @!P1 LDG.E.U16 R54, desc[UR6][R124.64] ;  /* 0x000000067c369981 */ /* 0x000362000c1e1500 */
[----:B------:R-:W-:Y:S01]  /*2220*/  IMAD.WIDE R28, R62, 0x2, R90 ;  /* 0x000000023e1c7825 */ /* 0x000fe200078e025a */
[----:B------:R-:W-:-:S02]  /*2230*/  PRMT R105, RZ, 0x7610, R105 ;  /* 0x00007610ff697816 */ /* 0x000fc40000000069 */
[----:B------:R1:W5:Y:S01]  /*2240*/  @!P1 LDG.E.U16 R55, desc[UR6][R24.64] ;  /* 0x0000000618379981 */ /* 0x000362000c1e1500 */
[----:B------:R-:W-:Y:S01]  /*2250*/  PRMT R107, RZ, 0x7610, R107 ;  /* 0x00007610ff6b7816 */ /* 0x000fe2000000006b */
[C---:B0-----:R-:W-:Y:S01]  /*2260*/  IMAD.WIDE R30, R62.reuse, 0x2, R94 ;  /* 0x000000023e1e7825 */ /* 0x041fe200078e025e */
[----:B------:R-:W-:Y:S01]  /*2270*/  PRMT R109, RZ, 0x7610, R109 ;  /* 0x00007610ff6d7816 */ /* 0x000fe2000000006d */
[----:B------:R0:W5:Y:S02]  /*2280*/  @!P1 LDG.E.U16 R103, desc[UR6][R26.64] ;  /* 0x000000061a679981 */ /* 0x000164000c1e1500 */
[C---:B-1----:R-:W-:Y:S02]  /*2290*/  IMAD.WIDE R124, R62.reuse, 0x2, R98 ;  /* 0x000000023e7c7825 */ /* 0x042fe400078e0262 */
[----:B------:R1:W5:Y:S02]  /*22a0*/  @!P1 LDG.E.U16 R53, desc[UR6][R28.64] ;  /* 0x000000061c359981 */ /* 0x000364000c1e1500 */
[----:B------:R-:W-:-:S02]  /*22b0*/  IMAD.WIDE R24, R62, 0x2, R92 ;  /* 0x000000023e187825 */ /* 0x000fc400078e025c */
[----:B------:R-:W5:Y:S02]  /*22c0*/  @!P1 LDG.E.U16 R47, desc[UR6][R30.64] ;  /* 0x000000061e2f9981 */ /* 0x000f64000c1e1500 */
[C---:B0-----:R-:W-:Y:S02]  /*22d0*/  IMAD.WIDE R26, R62.reuse, 0x2, R96 ;  /* 0x000000023e1a7825 */ /* 0x041fe400078e0260 */
[----:B------:R-:W5:Y:S02]  /*22e0*/  @!P1 LDG.E.U16 R45, desc[UR6][R124.64] ;  /* 0x000000067c2d9981 */ /* 0x000f64000c1e1500 */
[----:B-1----:R-:W-:Y:S02]  /*22f0*/  IMAD.WIDE R28, R62, 0x2, R100 ;  /* 0x000000023e1c7825 */ /* 0x002fe400078e0264 */
[----:B------:R-:W5:Y:S04]  /*2300*/  @!P1 LDG.E.U16 R105, desc[UR6][R24.64] ;  /* 0x0000000618699981 */ /* 0x000f68000c1e1500 */
[----:B------:R-:W5:Y:S04]  /*2310*/  @!P1 LDG.E.U16 R107, desc[UR6][R26.64] ;  /* 0x000000061a6b9981 */ /* 0x000f68000c1e1500 */
[----:B------:R-:W5:Y:S04]  /*2320*/  @!P1 LDG.E.U16 R109, desc[UR6][R28.64] ;  /* 0x000000061c6d9981 */ /* 0x000f68000c1e1500 */
[----:B--2---:R-:W-:Y:S04]  /*2330*/  STS.U16 [R59+UR4], R40 ;  /* 0x000000283b007988 */ /* 0x004fe80008000404 */
[----:B---3--:R-:W-:Y:S04]  /*2340*/  STS.U16 [R59+UR4+0x400], R42 ;  /* 0x0004002a3b007988 */ /* 0x008fe80008000404 */
[----:B----4-:R-:W-:Y:S04]  /*2350*/  STS.U16 [R59+UR4+0x1000], R102 ;  /* 0x001000663b007988 */ /* 0x010fe80008000404 */
[----:B-----5:R-:W-:Y:S04]  /*2360*/  STS.U16 [R59+UR4+0x800], R46 ;  /* 0x0008002e3b007988 */ /* 0x020fe80008000404 */
[----:B------:R-:W-:Y:S04]  /*2370*/  STS.U16 [R59+UR4+0xc00], R36 ;  /* 0x000c00243b007988 */ /* 0x000fe80008000404 */
        /* <DEDUP_REMOVED lines=26> */
[----:B------:R-:W-:Y:S01]  /*2520*/  STS.U16 [R57+UR4+0x7c00], R109 ;  /* 0x007c006d39007988 */ /* 0x000fe20008000404 */
[----:B------:R-:W-:Y:S06]  /*2530*/  BAR.SYNC.DEFER_BLOCKING 0x0 ;  /* 0x0000000000007b1d */ /* 0x000fec0000010000 */
[----:B------:R-:W-:Y:S04]  /*2540*/  LDSM.16.MT88.4 R28, [R56] ;  /* 0x00000000381c783b */ /* 0x000fe80000004200 */
[----:B------:R-:W0:Y:S04]  /*2550*/  LDSM.16.M88.4 R36, [R23+UR4+0x4000] ;  /* 0x004000041724783b */ /* 0x000e280008000200 */
[----:B------:R-:W1:Y:S04]  /*2560*/  LDSM.16.M88.4 R40, [R23+UR4+0x6000] ;  /* 0x006000041728783b */ /* 0x000e680008000200 */
[----:B------:R-:W2:Y:S04]  /*2570*/  LDSM.16.MT88.4 R44, [R56+0x800] ;  /* 0x00080000382c783b */ /* 0x000ea80000004200 */
[----:B------:R-:W-:Y:S04]  /*2580*/  LDSM.16.MT88.4 R52, [R56+0x1000] ;  /* 0x001000003834783b */ /* 0x000fe80000004200 */
[----:B------:R-:W3:Y:S01]  /*2590*/  LDSM.16.M88.4 R24, [R11+UR4+0x4000] ;  /* 0x004000040b18783b */ /* 0x000ee20008000200 */
[C---:B0-----:R-:W-:Y:S08]  /*25a0*/  HMMA.16816.F32 R32, R28.reuse, R36, R32 ;  /* 0x000000241c20723c */ /* 0x041ff00000001820 */
[----:B-1----:R-:W-:Y:S01]  /*25b0*/  HMMA.16816.F32 R48, R28, R40, R48 ;  /* 0x000000281c30723c */ /* 0x002fe20000001830 */
[----:B------:R-:W0:Y:S11]  /*25c0*/  LDSM.16.M88.4 R28, [R11+UR4+0x6000] ;  /* 0x006000040b1c783b */ /* 0x000e360008000200 */
[C---:B--2---:R-:W-:Y:S01]  /*25d0*/  HMMA.16816.F32 R36, R44.reuse, R38, R32 ;  /* 0x000000262c24723c */ /* 0x044fe20000001820 */
[----:B------:R-:W1:Y:S07]  /*25e0*/  LDSM.16.MT88.4 R32, [R56+0x1800] ;  /* 0x001800003820783b */ /* 0x000e6e0000004200 */
[----:B------:R-:W-:Y:S01]  /*25f0*/  HMMA.16816.F32 R48, R44, R42, R48 ;  /* 0x0000002a2c30723c */ /* 0x000fe20000001830 */
[----:B------:R-:W-:Y:S04]  /*2600*/  LDSM.16.MT88.4 R40, [R56+0x2000] ;  /* 0x002000003828783b */ /* 0x000fe80000004200 */
[----:B------:R-:W2:Y:S07]  /*2610*/  LDSM.16.M88.4 R44, [R23+UR4+0x4080] ;  /* 0x00408004172c783b */ /* 0x000eae0008000200 */
[C---:B---3--:R-:W-:Y:S08]  /*2620*/  HMMA.16816.F32 R36, R52.reuse, R24, R36 ;  /* 0x000000183424723c */ /* 0x048ff00000001824 */
[----:B0-----:R-:W-:Y:S01]  /*2630*/  HMMA.16816.F32 R52, R52, R28, R48 ;  /* 0x0000001c3434723c */ /* 0x001fe20000001830 */
[----:B------:R-:W0:Y:S11]  /*2640*/  LDSM.16.M88.4 R48, [R23+UR4+0x6080] ;  /* 0x006080041730783b */ /* 0x000e360008000200 */
[C---:B-1----:R-:W-:Y:S01]  /*2650*/  HMMA.16816.F32 R36, R32.reuse, R26, R36 ;  /* 0x0000001a2024723c */ /* 0x042fe20000001824 */
[----:B------:R-:W1:Y:S07]  /*2660*/  LDSM.16.MT88.4 R24, [R56+0x2800] ;  /* 0x002800003818783b */ /* 0x000e6e0000004200 */
[----:B------:R-:W-:Y:S01]  /*2670*/  HMMA.16816.F32 R52, R32, R30, R52 ;  /* 0x0000001e2034723c */ /* 0x000fe20000001834 */
[----:B------:R-:W-:Y:S04]  /*2680*/  LDSM.16.MT88.4 R32, [R56+0x3000] ;  /* 0x003000003820783b */ /* 0x000fe80000004200 */
[----:B------:R-:W3:Y:S07]  /*2690*/  LDSM.16.M88.4 R28, [R11+UR4+0x4080] ;  /* 0x004080040b1c783b */ /* 0x000eee0008000200 */
[C---:B--2---:R-:W-:Y:S08]  /*26a0*/  HMMA.16816.F32 R36, R40.reuse, R44, R36 ;  /* 0x0000002c2824723c */ /* 0x044ff00000001824 */
[----:B0-----:R-:W-:Y:S01]  /*26b0*/  HMMA.16816.F32 R52, R40, R48, R52 ;  /* 0x000000302834723c */ /* 0x001fe20000001834 */
[----:B------:R-:W0:Y:S11]  /*26c0*/  LDSM.16.M88.4 R40, [R11+UR4+0x6080] ;  /* 0x006080040b28783b */ /* 0x000e360008000200 */
[C---:B-1----:R-:W-:Y:S01]  /*26d0*/  HMMA.16816.F32 R44, R24.reuse, R46, R36 ;  /* 0x0000002e182c723c */ /* 0x042fe20000001824 */
[----:B------:R-:W1:Y:S07]  /*26e0*/  LDSM.16.MT88.4 R36, [R56+0x3800] ;  /* 0x003800003824783b */ /* 0x000e6e0000004200 */
[----:B------:R-:W-:Y:S01]  /*26f0*/  HMMA.16816.F32 R52, R24, R50, R52 ;  /* 0x000000321834723c */ /* 0x000fe20000001834 */
[----:B------:R-:W-:-:S11]  /*2700*/  VIADD R61, R61, 0xffffffff ;  /* 0xffffffff3d3d7836 */ /* 0x000fd60000000000 */
[----:B---3--:R-:W-:Y:S01]  /*2710*/  HMMA.16816.F32 R44, R32, R28, R44 ;  /* 0x0000001c202c723c */ /* 0x008fe2000000182c */
[----:B------:R-:W-:-:S07]  /*2720*/  ISETP.NE.U32.AND P0, PT, R61, RZ, PT ;  /* 0x000000ff3d00720c */ /* 0x000fce0003f05070 */
[----:B0-----:R-:W-:Y:S01]  /*2730*/  HMMA.16816.F32 R52, R32, R40, R52 ;  /* 0x000000282034723c */ /* 0x001fe20000001834 */
[----:B------:R-:W-:Y:S01]  /*2740*/  UIADD3 UR5, UPT, UPT, UR5, -0x80, URZ ;  /* 0xffffff8005057890 */ /* 0x000fe2000fffe0ff */
[----:B------:R-:W-:-:S04]  /*2750*/  IMAD.WIDE R100, R15, 0x2, R100 ;  /* 0x000000020f647825 */ /* 0x000fc800078e0264 */
[----:B------:R-:W-:-:S06]  /*2760*/  IMAD.WIDE R98, R15, 0x2, R98 ;  /* 0x000000020f627825 */ /* 0x000fcc00078e0262 */
[----:B-1----:R-:W-:Y:S01]  /*2770*/  HMMA.16816.F32 R32, R36, R30, R44 ;  /* 0x0000001e2420723c */ /* 0x002fe2000000182c */
[----:B------:R-:W-:-:S04]  /*2780*/  IMAD.WIDE R96, R15, 0x2, R96 ;  /* 0x000000020f607825 */ /* 0x000fc800078e0260 */
[----:B------:R-:W-:-:S03]  /*2790*/  IMAD.WIDE R94, R15, 0x2, R94 ;  /* 0x000000020f5e7825 */ /* 0x000fc600078e025e */
[----:B------:R-:W-:Y:S01]  /*27a0*/  HMMA.16816.F32 R48, R36, R42, R52 ;  /* 0x0000002a2430723c */ /* 0x000fe20000001834 */
[----:B------:R-:W-:-:S04]  /*27b0*/  IMAD.WIDE R92, R15, 0x2, R92 ;  /* 0x000000020f5c7825 */ /* 0x000fc800078e025c */
        /* <DEDUP_REMOVED lines=11> */
[----:B------:R-:W-:Y:S01]  /*2870*/  IMAD.WIDE R86, R12, 0x2, R86 ;  /* 0x000000020c567825 */ /* 0x000fe200078e0256 */
[----:B------:R-:W-:Y:S06]  /*2880*/  @P0 BRA `(.L_x_1) ;  /* 0xfffffff000a80947 */ /* 0x000fec000383ffff */
[----:B------:R-:W-:Y:S02]  /*2890*/  F2FP.F16.F32.PACK_AB R35, R51, R35 ;  /* 0x000000233323723e */ /* 0x000fe400000000ff */
[----:B------:R-:W-:Y:S02]  /*28a0*/  F2FP.F16.F32.PACK_AB R34, R50, R34 ;  /* 0x000000223222723e */ /* 0x000fe400000000ff */
[----:B------:R-:W-:Y:S02]  /*28b0*/  F2FP.F16.F32.PACK_AB R33, R49, R33 ;  /* 0x000000213121723e */ /* 0x000fe400000000ff */
[----:B------:R-:W-:-:S07]  /*28c0*/  F2FP.F16.F32.PACK_AB R32, R48, R32 ;  /* 0x000000203020723e */ /* 0x000fce00000000ff */
.L_x_0:
[----:B------:R-:W-:Y:S01]  /*28d0*/  BAR.SYNC.DEFER_BLOCKING 0x0 ;  /* 0x0000000000007b1d */ /* 0x000fe20000010000 */
[C---:B------:R-:W-:Y:S01]  /*28e0*/  IMAD.SHL.U32 R5, R0.reuse, 0x20, RZ ;  /* 0x0000002000057824 */ /* 0x040fe200078e00ff */
[C---:B------:R-:W-:Y:S01]  /*28f0*/  LOP3.LUT R8, R0.reuse, 0x1c, RZ, 0xc0, !PT ;  /* 0x0000001c00087812 */ /* 0x040fe200078ec0ff */
[----:B------:R-:W-:Y:S01]  /*2900*/  IMAD.SHL.U32 R6, R0, 0x10, RZ ;  /* 0x0000001000067824 */ /* 0x000fe200078e00ff */
[----:B------:R-:W-:Y:S01]  /*2910*/  LOP3.LUT R13, R4, 0x30, R65, 0xfe, !PT ;  /* 0x00000030040d7812 */ /* 0x000fe200078efe41 */
[----:B------:R-:W-:Y:S01]  /*2920*/  IMAD.SHL.U32 R0, R0, 0x100, RZ ;  /* 0x0000010000007824 */ /* 0x000fe200078e00ff */
[----:B------:R-:W-:Y:S01]  /*2930*/  LOP3.LUT R5, R5, 0x1060, RZ, 0xc0, !PT ;  /* 0x0000106005057812 */ /* 0x000fe200078ec0ff */
[----:B------:R-:W0:Y:S01]  /*2940*/  LDCU UR5, c[0x0][0x3b4] ;  /* 0x00007680ff0577ac */ /* 0x000e220008000800 */
[----:B------:R-:W-:Y:S02]  /*2950*/  LEA.HI R8, R67, R8, RZ, 0x1f ;  /* 0x0000000843087211 */ /* 0x000fe400078ff8ff */
[----:B------:R-:W-:Y:S01]  /*2960*/  LOP3.LUT R5, R5, 0x600, R6, 0xf8, !PT ;  /* 0x0000060005057812 */ /* 0x000fe200078ef806 */
[----:B------:R-:W1:Y:S01]  /*2970*/  LDCU.128 UR8, c[0x0][0x390] ;  /* 0x00007200ff0877ac */ /* 0x000e620008000c00 */
[----:B------:R-:W-:-:S02]  /*2980*/  LOP3.LUT R7, R0, 0x1800, RZ, 0xc0, !PT ;  /* 0x0000180000077812 */ /* 0x000fc400078ec0ff */
[----:B------:R-:W-:Y:S01]  /*2990*/  LOP3.LUT R5, R5, R8, RZ, 0x3c, !PT ;  /* 0x0000000805057212 */ /* 0x000fe200078e3cff */
[----:B------:R-:W2:Y:S01]  /*29a0*/  LDCU UR12, c[0x0][0x3b8] ;  /* 0x00007700ff0c77ac */ /* 0x000ea20008000800 */
[----:B------:R-:W-:Y:S01]  /*29b0*/  LOP3.LUT R0, R4, 0x38, R65, 0xfe, !PT ;  /* 0x0000003804007812 */ /* 0x000fe200078efe41 */
[----:B------:R-:W-:Y:S01]  /*29c0*/  IMAD R64, R64, 0x4, R7 ;  /* 0x0000000440407824 */ /* 0x000fe200078e0207 */
[----:B------:R-:W-:Y:S02]  /*29d0*/  LOP3.LUT R6, R5, 0x20, RZ, 0x3c, !PT ;  /* 0x0000002005067812 */ /* 0x000fe400078e3cff */
[----:B------:R-:W-:Y:S02]  /*29e0*/  LOP3.LUT R9, R4, 0x28, R65, 0xfe, !PT ;  /* 0x0000002804097812 */ /* 0x000fe400078efe41 */
[----:B------:R-:W-:Y:S01]  /*29f0*/  LOP3.LUT R64, R64, R3, RZ, 0x3c, !PT ;  /* 0x0000000340407212 */ /* 0x000fe200078e3cff */
[----:B------:R-:W-:Y:S01]  /*2a00*/  STS [R5+UR4], R32 ;  /* 0x0000002005007988 */ /* 0x000fe20008000804 */
[----:B------:R-:W-:-:S02]  /*2a10*/  LOP3.LUT R3, R4, R65, RZ, 0xfc, !PT ;  /* 0x0000004104037212 */ /* 0x000fc400078efcff */
[----:B------:R-:W-:Y:S01]  /*2a20*/  LOP3.LUT R8, R4, 0x18, R65, 0xfe, !PT ;  /* 0x0000001804087812 */ /* 0x000fe200078efe41 */
[----:B------:R0:W-:Y:S01]  /*2a30*/  STS [R5+UR4+0x100], R33 ;  /* 0x0001002105007988 */ /* 0x0001e20008000804 */
[----:B-1----:R-:W-:-:S03]  /*2a40*/  ISETP.GE.AND P0, PT, R2, UR10, PT ;  /* 0x0000000a02007c0c */ /* 0x002fc6000bf06270 */
[----:B------:R-:W-:Y:S01]  /*2a50*/  STS [R6+UR4+0x800], R34 ;  /* 0x0008002206007988 */ /* 0x000fe20008000804 */
[C---:B------:R-:W-:Y:S01]  /*2a60*/  ISETP.LT.AND P1, PT, R3.reuse, UR11, !P0 ;  /* 0x0000000b03007c0c */ /* 0x040fe2000c721270 */
[----:B--2---:R-:W-:Y:S02]  /*2a70*/  IMAD R3, R3, UR12, RZ ;  /* 0x0000000c03037c24 */ /* 0x004fe4000f8e02ff */
[----:B------:R1:W-:Y:S01]  /*2a80*/  STS [R6+UR4+0x900], R35 ;  /* 0x0009002306007988 */ /* 0x0003e20008000804 */
[----:B------:R-:W-:Y:S02]  /*2a90*/  IMAD R11, R8, UR12, RZ ;  /* 0x0000000c080b7c24 */ /* 0x000fe4000f8e02ff */
[----:B0-----:R-:W-:Y:S01]  /*2aa0*/  IMAD R5, R2, UR5, RZ ;  /* 0x0000000502057c24 */ /* 0x001fe2000f8e02ff */
[----:B------:R-:W-:Y:S01]  /*2ab0*/  BAR.SYNC.DEFER_BLOCKING 0x0 ;  /* 0x0000000000007b1d */ /* 0x000fe20000010000 */
[----:B------:R-:W-:Y:S01]  /*2ac0*/  LOP3.LUT R2, R4, 0x8, R65, 0xfe, !PT ;  /* 0x0000000804027812 */ /* 0x000fe200078efe41 */
[----:B------:R-:W-:-:S02]  /*2ad0*/  IMAD R15, R13, UR12, RZ ;  /* 0x0000000c0d0f7c24 */ /* 0x000fc4000f8e02ff */
[----:B------:R-:W-:Y:S01]  /*2ae0*/  LEA R17, P2, R5, UR8, 0x1 ;  /* 0x0000000805117c11 */ /* 0x000fe2000f8408ff */
[----:B------:R-:W-:Y:S01]  /*2af0*/  IMAD R14, R9, UR12, RZ ;  /* 0x0000000c090e7c24 */ /* 0x000fe2000f8e02ff */
[C---:B------:R-:W-:Y:S01]  /*2b00*/  ISETP.LT.AND P4, PT, R2.reuse, UR11, !P0 ;  /* 0x0000000b02007c0c */ /* 0x040fe2000c781270 */
[----:B------:R-:W-:Y:S01]  /*2b10*/  IMAD R7, R2, UR12, RZ ;  /* 0x0000000c02077c24 */ /* 0x000fe2000f8e02ff */
[----:B------:R-:W-:Y:S01]  /*2b20*/  LEA.HI.X.SX32 R18, R5, UR9, 0x1, P2 ;  /* 0x0000000905127c11 */ /* 0x000fe200090f0eff */
[----:B------:R-:W-:Y:S01]  /*2b30*/  IMAD R16, R0, UR12, RZ ;  /* 0x0000000c00107c24 */ /* 0x000fe2000f8e02ff */
[C-C-:B------:R-:W-:Y:S02]  /*2b40*/  LOP3.LUT R5, R4.reuse, 0x20, R65.reuse, 0xfe, !PT ;  /* 0x0000002004057812 */ /* 0x140fe400078efe41 */
[-C--:B------:R-:W-:Y:S02]  /*2b50*/  LEA R2, P2, R3, R17.reuse, 0x1 ;  /* 0x0000001103027211 */ /* 0x080fe400078408ff */
[----:B------:R-:W-:Y:S01]  /*2b60*/  LOP3.LUT R4, R4, 0x10, R65, 0xfe, !PT ;  /* 0x0000001004047812 */ /* 0x000fe200078efe41 */
[----:B------:R-:W-:Y:S01]  /*2b70*/  IMAD R12, R5, UR12, RZ ;  /* 0x0000000c050c7c24 */ /* 0x000fe2000f8e02ff */
[----:B-1----:R-:W-:-:S02]  /*2b80*/  LEA R6, P3, R7, R17, 0x1 ;  /* 0x0000001107067211 */ /* 0x002fc400078608ff */
[-C--:B------:R-:W-:Y:S01]  /*2b90*/  LEA.HI.X.SX32 R3, R3, R18.reuse, 0x1, P2 ;  /* 0x0000001203037211 */ /* 0x080fe200010f0eff */
[C---:B------:R-:W-:Y:S01]  /*2ba0*/  IMAD R10, R4.reuse, UR12, RZ ;  /* 0x0000000c040a7c24 */ /* 0x040fe2000f8e02ff */
[-C--:B------:R-:W-:Y:S02]  /*2bb0*/  LEA.HI.X.SX32 R7, R7, R18.reuse, 0x1, P3 ;  /* 0x0000001207077211 */ /* 0x080fe400018f0eff */
[----:B------:R-:W-:Y:S01]  /*2bc0*/  ISETP.LT.AND P5, PT, R4, UR11, !P0 ;  /* 0x0000000b04007c0c */ /* 0x000fe2000c7a1270 */
[----:B------:R-:W0:Y:S01]  /*2bd0*/  LDS R19, [R64+UR4] ;  /* 0x0000000440137984 */ /* 0x000e220008000800 */
[C---:B------:R-:W-:Y:S02]  /*2be0*/  LEA R4, P6, R10.reuse, R17, 0x1 ;  /* 0x000000110a047211 */ /* 0x040fe400078c08ff */
[----:B------:R-:W-:Y:S01]  /*2bf0*/  ISETP.LT.AND P3, PT, R5, UR11, !P0 ;  /* 0x0000000b05007c0c */ /* 0x000fe2000c761270 */
[----:B------:R-:W1:Y:S01]  /*2c00*/  LDS R21, [R64+UR4+0x200] ;  /* 0x0002000440157984 */ /* 0x000e620008000800 */
[----:B------:R-:W-:-:S03]  /*2c10*/  LEA.HI.X.SX32 R5, R10, R18, 0x1, P6 ;  /* 0x000000120a057211 */ /* 0x000fc600030f0eff */
[----:B------:R-:W2:Y:S04]  /*2c20*/  LDS R23, [R64+UR4+0x400] ;  /* 0x0004000440177984 */ /* 0x000ea80008000800 */
[----:B------:R-:W3:Y:S04]  /*2c30*/  LDS R25, [R64+UR4+0x600] ;  /* 0x0006000440197984 */ /* 0x000ee80008000800 */
[----:B0-----:R0:W-:Y:S04]  /*2c40*/  @P1 STG.E.U16 desc[UR6][R2.64], R19 ;  /* 0x0000001302001986 */ /* 0x0011e8000c101506 */
[----:B-1----:R1:W-:Y:S01]  /*2c50*/  @P4 STG.E.U16 desc[UR6][R6.64], R21 ;  /* 0x0000001506004986 */ /* 0x0023e2000c101506 */
[----:B------:R-:W-:-:S02]  /*2c60*/  ISETP.LT.AND P4, PT, R8, UR11, !P0 ;  /* 0x0000000b08007c0c */ /* 0x000fc4000c781270 */
[-C--:B------:R-:W-:Y:S01]  /*2c70*/  LEA R8, P6, R14, R17.reuse, 0x1 ;  /* 0x000000110e087211 */ /* 0x080fe200078c08ff */
[----:B--2---:R2:W-:Y:S01]  /*2c80*/  @P5 STG.E.U16 desc[UR6][R4.64], R23 ;  /* 0x0000001704005986 */ /* 0x0045e2000c101506 */
[-C--:B0-----:R-:W-:Y:S02]  /*2c90*/  LEA R2, P1, R11, R17.reuse, 0x1 ;  /* 0x000000110b027211 */ /* 0x081fe400078208ff */
[----:B------:R-:W-:Y:S02]  /*2ca0*/  PRMT R19, R19, 0x7632, R19 ;  /* 0x0000763213137816 */ /* 0x000fe40000000013 */
[-C--:B-1----:R-:W-:Y:S02]  /*2cb0*/  LEA R6, P2, R12, R17.reuse, 0x1 ;  /* 0x000000110c067211 */ /* 0x082fe400078408ff */
[----:B------:R-:W-:Y:S02]  /*2cc0*/  LEA.HI.X.SX32 R3, R11, R18, 0x1, P1 ;  /* 0x000000120b037211 */ /* 0x000fe400008f0eff */
[----:B------:R-:W-:-:S02]  /*2cd0*/  LEA R10, P1, R15, R17, 0x1 ;  /* 0x000000110f0a7211 */ /* 0x000fc400078208ff */
[-C--:B------:R-:W-:Y:S01]  /*2ce0*/  LEA.HI.X.SX32 R7, R12, R18.reuse, 0x1, P2 ;  /* 0x000000120c077211 */ /* 0x080fe200010f0eff */
[----:B---3--:R0:W-:Y:S01]  /*2cf0*/  @P4 STG.E.U16 desc[UR6][R2.64], R25 ;  /* 0x0000001902004986 */ /* 0x0081e2000c101506 */
[----:B------:R-:W-:Y:S02]  /*2d00*/  ISETP.LT.AND P2, PT, R9, UR11, !P0 ;  /* 0x0000000b09007c0c */ /* 0x000fe4000c741270 */
[-C--:B------:R-:W-:Y:S01]  /*2d10*/  LEA.HI.X.SX32 R11, R15, R18.reuse, 0x1, P1 ;  /* 0x000000120f0b7211 */ /* 0x080fe200008f0eff */
[----:B------:R0:W-:Y:S01]  /*2d20*/  @P3 STG.E.U16 desc[UR6][R6.64], R19 ;  /* 0x0000001306003986 */ /* 0x0001e2000c101506 */
[----:B------:R-:W-:Y:S02]  /*2d30*/  ISETP.LT.AND P1, PT, R13, UR11, !P0 ;  /* 0x0000000b0d007c0c */ /* 0x000fe4000c721270 */
[----:B------:R-:W-:Y:S02]  /*2d40*/  ISETP.LT.AND P0, PT, R0, UR11, !P0 ;  /* 0x0000000b00007c0c */ /* 0x000fe4000c701270 */
[----:B------:R-:W-:-:S02]  /*2d50*/  LEA.HI.X.SX32 R9, R14, R18, 0x1, P6 ;  /* 0x000000120e097211 */ /* 0x000fc400030f0eff */
[----:B------:R-:W-:Y:S02]  /*2d60*/  PRMT R21, R21, 0x7632, R21 ;  /* 0x0000763215157816 */ /* 0x000fe40000000015 */
[----:B--2---:R-:W-:Y:S02]  /*2d70*/  PRMT R5, R23, 0x7632, R5 ;  /* 0x0000763217057816 */ /* 0x004fe40000000005 */
[C---:B------:R-:W-:Y:S01]  /*2d80*/  LEA R12, P6, R16.reuse, R17, 0x1 ;  /* 0x00000011100c7211 */ /* 0x040fe200078c08ff */
[----:B------:R0:W-:Y:S03]  /*2d90*/  @P2 STG.E.U16 desc[UR6][R8.64], R21 ;  /* 0x0000001508002986 */ /* 0x0001e6000c101506 */
[----:B------:R-:W-:Y:S01]  /*2da0*/  LEA.HI.X.SX32 R13, R16, R18, 0x1, P6 ;  /* 0x00000012100d7211 */ /* 0x000fe200030f0eff */
[----:B------:R0:W-:Y:S01]  /*2db0*/  @P1 STG.E.U16 desc[UR6][R10.64], R5 ;  /* 0x000000050a001986 */ /* 0x0001e2000c101506 */
[----:B------:R-:W-:Y:S07]  /*2dc0*/  @!P0 EXIT ;  /* 0x000000000000894d */ /* 0x000fee0003800000 */
[----:B0-----:R-:W-:-:S05]  /*2dd0*/  PRMT R6, R25, 0x7632, R6 ;  /* 0x0000763219067816 */ /* 0x001fca0000000006 */
[----:B------:R-:W-:Y:S01]  /*2de0*/  STG.E.U16 desc[UR6][R12.64], R6 ;  /* 0x000000060c007986 */ /* 0x000fe2000c101506 */
[----:B------:R-:W-:Y:S05]  /*2df0*/  EXIT ;  /* 0x000000000000794d */ /* 0x000fea0003800000 */
.L_x_2:
[----:B------:R-:W-:-:S00]  /*2e00*/  BRA `(.L_x_2) ;  /* 0xfffffffc00fc7947 */ /* 0x000fc0000383ffff */
[----:B------:R-:W-:-:S00]  /*2e10*/  NOP ;  /* 0x0000000000007918 */ /* 0x000fc00000000000 */
        /* <DEDUP_REMOVED lines=14> */
.L_x_3:


//--------------------- .nv.shared.matmul_kernel  --------------------------
	.section	.nv.shared.matmul_kernel,"aw",@nobits
	.sectionflags	@""
	.align	16
	.zero		1024


//--------------------- .nv.shared.reserved.0     --------------------------
	.section	.nv.shared.reserved.0,"aw",@nobits
	.weak		__nv_reservedSMEM_offset_0_alias
	.size		__nv_reservedSMEM_offset_0_alias, 0, 64
	.other		__nv_reservedSMEM_offset_0_alias,@"STO_CUDA_RESERVED_SHARED STV_DEFAULT"
__nv_reservedSMEM_offset_0_alias:
	.zero		0
	.zero		64


//--------------------- .nv.constant0.matmul_kernel --------------------------
	.section	.nv.constant0.matmul_kernel,"a",@progbits
	.sectionflags	@""
	.align	4
.nv.constant0.matmul_kernel:
	.zero		976


//--------------------- SYMBOLS --------------------------

	.type		.nv.reservedSmem.offset0,@object
	.size		.nv.reservedSmem.offset0,0x4
	.type		.nv.reservedSmem.cap,@object
	.size		.nv.reservedSmem.cap,0x4
